	.target	sm_90a

	.elftype	@"ET_EXEC"


//--------------------- .note.nv.tkinfo           --------------------------
	.section	.note.nv.tkinfo,"",@"SHT_NOTE"
	.sectionflags	@"SHF_NOTE_NV_TKINFO"
	.tkinfo
        /*0018*/ 	.word	0x00000002
        /*0030*/ 	.string	""
        /*0030*/ 	.string	"ptxas"
        /*0030*/ 	.string	"Cuda compilation tools, release 13.0, V13.0.88"
        /*0030*/ 	.string	"Build cuda_13.0.r13.0/compiler.36424714_0"
        /*0030*/ 	.string	"-arch sm_90a -m 64 "



//--------------------- .note.nv.cuinfo           --------------------------
	.section	.note.nv.cuinfo,"",@"SHT_NOTE"
	.sectionflags	@"SHF_NOTE_NV_CUINFO"
        /*0018*/ 	.short	0x0002
        /*001a*/ 	.short	0x005a
        /*001c*/ 	.short	0x0082
	.zero		2


//--------------------- .nv.info                  --------------------------
	.section	.nv.info,"",@"SHT_CUDA_INFO"
	.align	4


	//----- nvinfo : EIATTR_REGCOUNT
	.align		4
        /*0000*/ 	.byte	0x04, 0x2f
        /*0002*/ 	.short	(.L_15 - .L_14)
	.align		4
.L_14:
        /*0004*/ 	.word	index@(_ZN7cutlass13device_kernelINS_4gemm6kernel13GemmUniversalIN4cute5tupleIJiiiiEEENS1_10collective13CollectiveMmaINS1_34MainloopSm90TmaGmmaWarpSpecializedILi5ENS5_IJNS4_1CILi2EEENSA_ILi1EEESC_EEENS1_35KernelTmaWarpSpecializedCooperativeEEENS5_IJNSA_ILi256EEENSA_ILi384EEENSA_ILi32EEEEEENS_6half_tENS5_IJlSC_lEEESK_SL_NS4_8TiledMMAINS4_8MMA_AtomIJNS4_4SM904GMMA26MMA_64x192x16_F32F16F16_SSILNSP_5MajorE0ELSR_0ELNSP_7ScaleInE1ELSS_1EEEEEENS4_6LayoutISD_NS5_IJSC_NSA_ILi0EEESW_EEEEENS5_IJNS4_10UnderscoreESZ_SZ_EEEEENS4_13SM90_TMA_LOADENS4_14ComposedLayoutINS4_7SwizzleILi2ELi4ELi3EEENS4_18smem_ptr_flag_bitsILi16EEENSV_INS5_IJNSA_ILi8EEESI_EEENS5_IJSI_SC_EEEEEEEvNS4_8identityENS4_23SM90_TMA_LOAD_MULTICASTES1C_vS1D_EENS_8epilogue10collective6detail29Sm90TmaWarpSpecializedAdapterINS1H_15DefaultEpilogueISK_SL_SL_NS1G_6thread17LinearCombinationISK_Li1EffLNS1L_9ScaleType4KindE0ELNS_15FloatRoundStyleE2ESK_EENS1_15EpilogueDefaultEEEEEvvEEEEvNT_6ParamsE)
        /*0008*/ 	.word	0x000000a8


	//----- nvinfo : EIATTR_FRAME_SIZE
	.align		4
.L_15:
        /*000c*/ 	.byte	0x04, 0x11
        /*000e*/ 	.short	(.L_17 - .L_16)
	.align		4
.L_16:
        /*0010*/ 	.word	index@(_ZN7cutlass13device_kernelINS_4gemm6kernel13GemmUniversalIN4cute5tupleIJiiiiEEENS1_10collective13CollectiveMmaINS1_34MainloopSm90TmaGmmaWarpSpecializedILi5ENS5_IJNS4_1CILi2EEENSA_ILi1EEESC_EEENS1_35KernelTmaWarpSpecializedCooperativeEEENS5_IJNSA_ILi256EEENSA_ILi384EEENSA_ILi32EEEEEENS_6half_tENS5_IJlSC_lEEESK_SL_NS4_8TiledMMAINS4_8MMA_AtomIJNS4_4SM904GMMA26MMA_64x192x16_F32F16F16_SSILNSP_5MajorE0ELSR_0ELNSP_7ScaleInE1ELSS_1EEEEEENS4_6LayoutISD_NS5_IJSC_NSA_ILi0EEESW_EEEEENS5_IJNS4_10UnderscoreESZ_SZ_EEEEENS4_13SM90_TMA_LOADENS4_14ComposedLayoutINS4_7SwizzleILi2ELi4ELi3EEENS4_18smem_ptr_flag_bitsILi16EEENSV_INS5_IJNSA_ILi8EEESI_EEENS5_IJSI_SC_EEEEEEEvNS4_8identityENS4_23SM90_TMA_LOAD_MULTICASTES1C_vS1D_EENS_8epilogue10collective6detail29Sm90TmaWarpSpecializedAdapterINS1H_15DefaultEpilogueISK_SL_SL_NS1G_6thread17LinearCombinationISK_Li1EffLNS1L_9ScaleType4KindE0ELNS_15FloatRoundStyleE2ESK_EENS1_15EpilogueDefaultEEEEEvvEEEEvNT_6ParamsE)
        /*0014*/ 	.word	0x000008e0


	//----- nvinfo : EIATTR_MIN_STACK_SIZE
	.align		4
.L_17:
        /*0018*/ 	.byte	0x04, 0x12
        /*001a*/ 	.short	(.L_19 - .L_18)
	.align		4
.L_18:
        /*001c*/ 	.word	index@(_ZN7cutlass13device_kernelINS_4gemm6kernel13GemmUniversalIN4cute5tupleIJiiiiEEENS1_10collective13CollectiveMmaINS1_34MainloopSm90TmaGmmaWarpSpecializedILi5ENS5_IJNS4_1CILi2EEENSA_ILi1EEESC_EEENS1_35KernelTmaWarpSpecializedCooperativeEEENS5_IJNSA_ILi256EEENSA_ILi384EEENSA_ILi32EEEEEENS_6half_tENS5_IJlSC_lEEESK_SL_NS4_8TiledMMAINS4_8MMA_AtomIJNS4_4SM904GMMA26MMA_64x192x16_F32F16F16_SSILNSP_5MajorE0ELSR_0ELNSP_7ScaleInE1ELSS_1EEEEEENS4_6LayoutISD_NS5_IJSC_NSA_ILi0EEESW_EEEEENS5_IJNS4_10UnderscoreESZ_SZ_EEEEENS4_13SM90_TMA_LOADENS4_14ComposedLayoutINS4_7SwizzleILi2ELi4ELi3EEENS4_18smem_ptr_flag_bitsILi16EEENSV_INS5_IJNSA_ILi8EEESI_EEENS5_IJSI_SC_EEEEEEEvNS4_8identityENS4_23SM90_TMA_LOAD_MULTICASTES1C_vS1D_EENS_8epilogue10collective6detail29Sm90TmaWarpSpecializedAdapterINS1H_15DefaultEpilogueISK_SL_SL_NS1G_6thread17LinearCombinationISK_Li1EffLNS1L_9ScaleType4KindE0ELNS_15FloatRoundStyleE2ESK_EENS1_15EpilogueDefaultEEEEEvvEEEEvNT_6ParamsE)
        /*0020*/ 	.word	0x000008e0
.L_19:


//--------------------- .nv.compat                --------------------------
	.section	.nv.compat,"",@"SHT_CUDA_COMPAT_INFO"
	.align	4
        /*0000*/ 	.byte	0x02, 0x09, 0x01, 0x00, 0x02, 0x02, 0x04, 0x00, 0x02, 0x05, 0x05, 0x00, 0x03, 0x07, 0x01, 0x01
        /*0010*/ 	.byte	0x02, 0x03, 0x01, 0x00, 0x02, 0x06, 0x01, 0x00, 0x04, 0x0b, 0x08, 0x00, 0x00, 0x00, 0x00, 0x00
        /*0020*/ 	.byte	0x00, 0x00, 0x00, 0x00


//--------------------- .nv.info._ZN7cutlass13device_kernelINS_4gemm6kernel13GemmUniversalIN4cute5tupleIJiiiiEEENS1_10collective13CollectiveMmaINS1_34MainloopSm90TmaGmmaWarpSpecializedILi5ENS5_IJNS4_1CILi2EEENSA_ILi1EEESC_EEENS1_35KernelTmaWarpSpecializedCooperativeEEENS5_IJNSA_ILi256EEENSA_ILi384EEENSA_ILi32EEEEEENS_6half_tENS5_IJlSC_lEEESK_SL_NS4_8TiledMMAINS4_8MMA_AtomIJNS4_4SM904GMMA26MMA_64x192x16_F32F16F16_SSILNSP_5MajorE0ELSR_0ELNSP_7ScaleInE1ELSS_1EEEEEENS4_6LayoutISD_NS5_IJSC_NSA_ILi0EEESW_EEEEENS5_IJNS4_10UnderscoreESZ_SZ_EEEEENS4_13SM90_TMA_LOADENS4_14ComposedLayoutINS4_7SwizzleILi2ELi4ELi3EEENS4_18smem_ptr_flag_bitsILi16EEENSV_INS5_IJNSA_ILi8EEESI_EEENS5_IJSI_SC_EEEEEEEvNS4_8identityENS4_23SM90_TMA_LOAD_MULTICASTES1C_vS1D_EENS_8epilogue10collective6detail29Sm90TmaWarpSpecializedAdapterINS1H_15DefaultEpilogueISK_SL_SL_NS1G_6thread17LinearCombinationISK_Li1EffLNS1L_9ScaleType4KindE0ELNS_15FloatRoundStyleE2ESK_EENS1_15EpilogueDefaultEEEEEvvEEEEvNT_6ParamsE --------------------------
	.section	.nv.info._ZN7cutlass13device_kernelINS_4gemm6kernel13GemmUniversalIN4cute5tupleIJiiiiEEENS1_10collective13CollectiveMmaINS1_34MainloopSm90TmaGmmaWarpSpecializedILi5ENS5_IJNS4_1CILi2EEENSA_ILi1EEESC_EEENS1_35KernelTmaWarpSpecializedCooperativeEEENS5_IJNSA_ILi256EEENSA_ILi384EEENSA_ILi32EEEEEENS_6half_tENS5_IJlSC_lEEESK_SL_NS4_8TiledMMAINS4_8MMA_AtomIJNS4_4SM904GMMA26MMA_64x192x16_F32F16F16_SSILNSP_5MajorE0ELSR_0ELNSP_7ScaleInE1ELSS_1EEEEEENS4_6LayoutISD_NS5_IJSC_NSA_ILi0EEESW_EEEEENS5_IJNS4_10UnderscoreESZ_SZ_EEEEENS4_13SM90_TMA_LOADENS4_14ComposedLayoutINS4_7SwizzleILi2ELi4ELi3EEENS4_18smem_ptr_flag_bitsILi16EEENSV_INS5_IJNSA_ILi8EEESI_EEENS5_IJSI_SC_EEEEEEEvNS4_8identityENS4_23SM90_TMA_LOAD_MULTICASTES1C_vS1D_EENS_8epilogue10collective6detail29Sm90TmaWarpSpecializedAdapterINS1H_15DefaultEpilogueISK_SL_SL_NS1G_6thread17LinearCombinationISK_Li1EffLNS1L_9ScaleType4KindE0ELNS_15FloatRoundStyleE2ESK_EENS1_15EpilogueDefaultEEEEEvvEEEEvNT_6ParamsE,"",@"SHT_CUDA_INFO"
	.sectionflags	@""
	.align	4


	//----- nvinfo : EIATTR_CUDA_API_VERSION
	.align		4
        /*0000*/ 	.byte	0x04, 0x37
        /*0002*/ 	.short	(.L_21 - .L_20)
.L_20:
        /*0004*/ 	.word	0x00000082


	//----- nvinfo : EIATTR_KPARAM_INFO
	.align		4
.L_21:
        /*0008*/ 	.byte	0x04, 0x17
        /*000a*/ 	.short	(.L_23 - .L_22)
.L_22:
        /*000c*/ 	.word	0x00000000
        /*0010*/ 	.short	0x0000
        /*0012*/ 	.short	0x0070
        /*0014*/ 	.byte	0x00, 0xf0, 0x01, 0x10


	//----- nvinfo : EIATTR_SPARSE_MMA_MASK
	.align		4
.L_23:
        /*0018*/ 	.byte	0x03, 0x50
        /*001a*/ 	.short	0x0000


	//----- nvinfo : EIATTR_MAXREG_COUNT
	.align		4
        /*001c*/ 	.byte	0x03, 0x1b
        /*001e*/ 	.short	0x00a8


	//----- nvinfo : EIATTR_NUM_BARRIERS
	.align		4
        /*0020*/ 	.byte	0x02, 0x4c
        /*0022*/ 	.byte	0x01
	.zero		1


	//----- nvinfo : EIATTR_EXTERNS
	.align		4
        /*0024*/ 	.byte	0x04, 0x0f
        /*0026*/ 	.short	(.L_25 - .L_24)


	//   ....[0]....
	.align		4
.L_24:
        /*0028*/ 	.word	index@(__assertfail)


	//----- nvinfo : EIATTR_ANNOTATIONS
	.align		4
.L_25:
        /*002c*/ 	.byte	0x04, 0x55
        /*002e*/ 	.short	(.L_27 - .L_26)


	//   ....[0]....
.L_26:
        /*0030*/ 	.word	0x00000001
        /*0034*/ 	.byte	0x60, 0x07, 0x00, 0x00, 0x01, 0x00, 0x00, 0x00, 0x20, 0x0a, 0x00, 0x00, 0x01, 0x00, 0x00, 0x00
        /* <DEDUP_REMOVED lines=792> */
        /*31c4*/ 	.byte	0x00, 0x37, 0x02, 0x00


	//----- nvinfo : EIATTR_MERCURY_ISA_VERSION
	.align		4
.L_27:
        /*31c8*/ 	.byte	0x03, 0x5f
        /*31ca*/ 	.short	0x0101


	//----- nvinfo : EIATTR_INT_WARP_WIDE_INSTR_OFFSETS
	.align		4
        /*31cc*/ 	.byte	0x04, 0x31
        /*31ce*/ 	.short	(.L_29 - .L_28)


	//   ....[0]....
.L_28:
        /*31d0*/ 	.word	0x000005a0


	//   ....[1]....
        /*31d4*/ 	.word	0x000005b0


	//   ....[2]....
        /*31d8*/ 	.word	0x00000730


	//----- nvinfo : EIATTR_COOP_GROUP_MASK_REGIDS
	.align		4
.L_29:
        /*31dc*/ 	.byte	0x04, 0x29
        /*31de*/ 	.short	(.L_31 - .L_30)


	//   ....[0]....
.L_30:
        /*31e0*/ 	.word	0xffffffff


	//   ....[1]....
        /*31e4*/ 	.word	0xffffffff


	//   ....[2]....
        /*31e8*/ 	.word	0xffffffff


	//   ....[3]....
        /*31ec*/ 	.word	0xffffffff


	//   ....[4]....
        /*31f0*/ 	.word	0xffffffff


	//   ....[5]....
        /*31f4*/ 	.word	0xffffffff


	//----- nvinfo : EIATTR_COOP_GROUP_INSTR_OFFSETS
	.align		4
.L_31:
        /*31f8*/ 	.byte	0x04, 0x28
        /*31fa*/ 	.short	(.L_33 - .L_32)


	//   ....[0]....
.L_32:
        /*31fc*/ 	.word	0x00000070


	//   ....[1]....
        /*3200*/ 	.word	0x00000080


	//   ....[2]....
        /*3204*/ 	.word	0x000001a0


	//   ....[3]....
        /*3208*/ 	.word	0x000003f0


	//   ....[4]....
        /*320c*/ 	.word	0x00000870


	//   ....[5]....
        /*3210*/ 	.word	0x00001440


	//----- nvinfo : EIATTR_REG_RECONFIG
	.align		4
.L_33:
        /*3214*/ 	.byte	0x01, 0x54
	.zero		2


	//----- nvinfo : EIATTR_SYSCALL_OFFSETS
	.align		4
        /*3218*/ 	.byte	0x04, 0x46
        /*321a*/ 	.short	(.L_35 - .L_34)


	//   ....[0]....
.L_34:
        /*321c*/ 	.word	0x000015f0


	//----- nvinfo : EIATTR_MBARRIER_INSTR_OFFSETS
	.align		4
.L_35:
        /*3220*/ 	.byte	0x04, 0x39
        /*3222*/ 	.short	(.L_37 - .L_36)


	//   ....[0]....
.L_36:
        /*3224*/ 	.word	0x00000320
        /*3228*/ 	.word	0x000000ff
        /*322c*/ 	.word	0x00000000
        /*3230*/ 	.short	0x0100
        /*3232*/ 	.byte	0x08
	.zero		1


	//   ....[1]....
        /*3234*/ 	.word	0x00000330
        /*3238*/ 	.word	0x000000ff
        /*323c*/ 	.word	0x00000028
        /*3240*/ 	.short	0x0100
        /*3242*/ 	.byte	0x08
	.zero		1


	//   ....[2]....
        /*3244*/ 	.word	0x00000340
        /*3248*/ 	.word	0x000000ff
        /*324c*/ 	.word	0x00000008
        /*3250*/ 	.short	0x0100
        /*3252*/ 	.byte	0x08
	.zero		1


	//   ....[3]....
        /*3254*/ 	.word	0x00000350
        /*3258*/ 	.word	0x000000ff
        /*325c*/ 	.word	0x00000030
        /*3260*/ 	.short	0x0100
        /*3262*/ 	.byte	0x08
	.zero		1


	//   ....[4]....
        /*3264*/ 	.word	0x00000360
        /*3268*/ 	.word	0x000000ff
        /*326c*/ 	.word	0x00000010
        /*3270*/ 	.short	0x0100
        /*3272*/ 	.byte	0x08
	.zero		1


	//   ....[5]....
        /*3274*/ 	.word	0x00000370
        /*3278*/ 	.word	0x000000ff
        /*327c*/ 	.word	0x00000038
        /*3280*/ 	.short	0x0100
        /*3282*/ 	.byte	0x08
	.zero		1


	//   ....[6]....
        /*3284*/ 	.word	0x00000380
        /*3288*/ 	.word	0x000000ff
        /*328c*/ 	.word	0x00000018
        /*3290*/ 	.short	0x0100
        /*3292*/ 	.byte	0x08
	.zero		1


	//   ....[7]....
        /*3294*/ 	.word	0x00000390
        /*3298*/ 	.word	0x000000ff
        /*329c*/ 	.word	0x00000040
        /*32a0*/ 	.short	0x0100
        /*32a2*/ 	.byte	0x08
	.zero		1


	//   ....[8]....
        /*32a4*/ 	.word	0x000003a0
        /*32a8*/ 	.word	0x000000ff
        /*32ac*/ 	.word	0x00000020
        /*32b0*/ 	.short	0x0100
        /*32b2*/ 	.byte	0x08
	.zero		1


	//   ....[9]....
        /*32b4*/ 	.word	0x000003b0
        /*32b8*/ 	.word	0x000000ff
        /*32bc*/ 	.word	0x00000048
        /*32c0*/ 	.short	0x0100
        /*32c2*/ 	.byte	0x08
	.zero		1


	//   ....[10]....
        /*32c4*/ 	.word	0x000007a0
        /*32c8*/ 	.word	0x000000ff
        /*32cc*/ 	.word	0x00000060
        /*32d0*/ 	.short	0x0100
        /*32d2*/ 	.byte	0x06
	.zero		1


	//   ....[11]....
        /*32d4*/ 	.word	0x000007d0
        /*32d8*/ 	.word	0x000000ff
        /*32dc*/ 	.word	0x00000068
        /*32e0*/ 	.short	0x0100
        /*32e2*/ 	.byte	0x06
	.zero		1


	//   ....[12]....
        /*32e4*/ 	.word	0x00001690
        /*32e8*/ 	.word	0x00000003
        /*32ec*/ 	.word	0x00000000
        /*32f0*/ 	.short	0x010a
        /*32f2*/ 	.byte	0x3f
	.zero		1


	//   ....[13]....
        /*32f4*/ 	.word	0x000016d0
        /*32f8*/ 	.word	0x00000003
        /*32fc*/ 	.word	0x00000000
        /*3300*/ 	.short	0x010a
        /*3302*/ 	.byte	0x3f
	.zero		1


	//   ....[14]....
        /*3304*/ 	.word	0x00004940
        /*3308*/ 	.word	0x000000ff
        /*330c*/ 	.word	0x00000000
        /*3310*/ 	.short	0x010a
        /*3312*/ 	.byte	0x04
	.zero		1


	//   ....[15]....
        /*3314*/ 	.word	0x00004980
        /*3318*/ 	.word	0x000000ff
        /*331c*/ 	.word	0x00000000
        /*3320*/ 	.short	0x010a
        /*3322*/ 	.byte	0x04
	.zero		1


	//   ....[16]....
        /*3324*/ 	.word	0x00008580
        /*3328*/ 	.word	0x00000004
        /*332c*/ 	.word	0x00000000
        /*3330*/ 	.short	0x0101
        /*3332*/ 	.byte	0x3f
	.zero		1


	//   ....[17]....
        /*3334*/ 	.word	0x00008760
        /*3338*/ 	.word	0x00000000
        /*333c*/ 	.word	0x00000000
        /*3340*/ 	.short	0x0101
        /*3342*/ 	.byte	0x3f
	.zero		1


	//   ....[18]....
        /*3344*/ 	.word	0x00023260
        /*3348*/ 	.word	0x0000000f
        /*334c*/ 	.word	0x00000028
        /*3350*/ 	.short	0x010a
        /*3352*/ 	.byte	0x3f
	.zero		1


	//   ....[19]....
        /*3354*/ 	.word	0x00023600
        /*3358*/ 	.word	0x00000002
        /*335c*/ 	.word	0x00000068
        /*3360*/ 	.short	0x0101
        /*3362*/ 	.byte	0x3f
	.zero		1


	//   ....[20]....
        /*3364*/ 	.word	0x00023e10
        /*3368*/ 	.word	0x00000003
        /*336c*/ 	.word	0x00000000
        /*3370*/ 	.short	0x010a
        /*3372*/ 	.byte	0x3f
	.zero		1


	//   ....[21]....
        /*3374*/ 	.word	0x00023ea0
        /*3378*/ 	.word	0x00000003
        /*337c*/ 	.word	0x00000000
        /*3380*/ 	.short	0x010a
        /*3382*/ 	.byte	0x3f
	.zero		1


	//   ....[22]....
        /*3384*/ 	.word	0x00023f30
        /*3388*/ 	.word	0x00000003
        /*338c*/ 	.word	0x00000000
        /*3390*/ 	.short	0x010a
        /*3392*/ 	.byte	0x3f
	.zero		1


	//   ....[23]....
        /*3394*/ 	.word	0x00023fc0
        /*3398*/ 	.word	0x00000003
        /*339c*/ 	.word	0x00000000
        /*33a0*/ 	.short	0x010a
        /*33a2*/ 	.byte	0x3f
	.zero		1


	//   ....[24]....
        /*33a4*/ 	.word	0x00024050
        /*33a8*/ 	.word	0x00000003
        /*33ac*/ 	.word	0x00000000
        /*33b0*/ 	.short	0x010a
        /*33b2*/ 	.byte	0x3f
	.zero		1


	//   ....[25]....
        /*33b4*/ 	.word	0x000240b0
        /*33b8*/ 	.word	0x00000003
        /*33bc*/ 	.word	0x00000000
        /*33c0*/ 	.short	0x010a
        /*33c2*/ 	.byte	0x3f
	.zero		1


	//   ....[26]....
        /*33c4*/ 	.word	0x00024110
        /*33c8*/ 	.word	0x00000006
        /*33cc*/ 	.word	0x00000000
        /*33d0*/ 	.short	0x010a
        /*33d2*/ 	.byte	0x3f
	.zero		1


	//   ....[27]....
        /*33d4*/ 	.word	0x000241e0
        /*33d8*/ 	.word	0x0000000f
        /*33dc*/ 	.word	0x00000028
        /*33e0*/ 	.short	0x010a
        /*33e2*/ 	.byte	0x3f
	.zero		1


	//   ....[28]....
        /*33e4*/ 	.word	0x000242b0
        /*33e8*/ 	.word	0x00000003
        /*33ec*/ 	.word	0x00000000
        /*33f0*/ 	.short	0x010a
        /*33f2*/ 	.byte	0x3f
	.zero		1


	//   ....[29]....
        /*33f4*/ 	.word	0x00024300
        /*33f8*/ 	.word	0x00000003
        /*33fc*/ 	.word	0x00000000
        /*3400*/ 	.short	0x010a
        /*3402*/ 	.byte	0x3f
	.zero		1


	//   ....[30]....
        /*3404*/ 	.word	0x00024350
        /*3408*/ 	.word	0x00000003
        /*340c*/ 	.word	0x00000000
        /*3410*/ 	.short	0x010a
        /*3412*/ 	.byte	0x3f
	.zero		1


	//   ....[31]....
        /*3414*/ 	.word	0x000243a0
        /*3418*/ 	.word	0x00000003
        /*341c*/ 	.word	0x00000000
        /*3420*/ 	.short	0x010a
        /*3422*/ 	.byte	0x3f
	.zero		1


	//----- nvinfo : EIATTR_NUM_MBARRIERS
	.align		4
.L_37:
        /*3424*/ 	.byte	0x03, 0x38
        /*3426*/ 	.short	0x000c


	//----- nvinfo : EIATTR_EXIT_INSTR_OFFSETS
	.align		4
        /*3428*/ 	.byte	0x04, 0x1c
        /*342a*/ 	.short	(.L_39 - .L_38)


	//   ....[0]....
.L_38:
        /*342c*/ 	.word	0x00000ad0


	//   ....[1]....
        /*3430*/ 	.word	0x00001360


	//   ....[2]....
        /*3434*/ 	.word	0x000228f0


	//   ....[3]....
        /*3438*/ 	.word	0x00022f10


	//   ....[4]....
        /*343c*/ 	.word	0x000240a0


	//----- nvinfo : EIATTR_MAX_THREADS
	.align		4
.L_39:
        /*3440*/ 	.byte	0x04, 0x05
        /*3442*/ 	.short	(.L_41 - .L_40)
.L_40:
        /*3444*/ 	.word	0x00000180
        /*3448*/ 	.word	0x00000001
        /*344c*/ 	.word	0x00000001


	//----- nvinfo : EIATTR_CRS_STACK_SIZE
	.align		4
.L_41:
        /*3450*/ 	.byte	0x04, 0x1e
        /*3452*/ 	.short	(.L_43 - .L_42)
.L_42:
        /*3454*/ 	.word	0x00000000


	//----- nvinfo : EIATTR_CBANK_PARAM_SIZE
	.align		4
.L_43:
        /*3458*/ 	.byte	0x03, 0x19
        /*345a*/ 	.short	0x0470


	//----- nvinfo : EIATTR_PARAM_CBANK
	.align		4
        /*345c*/ 	.byte	0x04, 0x0a
        /*345e*/ 	.short	(.L_45 - .L_44)
	.align		4
.L_44:
        /*3460*/ 	.word	index@(.nv.constant0._ZN7cutlass13device_kernelINS_4gemm6kernel13GemmUniversalIN4cute5tupleIJiiiiEEENS1_10collective13CollectiveMmaINS1_34MainloopSm90TmaGmmaWarpSpecializedILi5ENS5_IJNS4_1CILi2EEENSA_ILi1EEESC_EEENS1_35KernelTmaWarpSpecializedCooperativeEEENS5_IJNSA_ILi256EEENSA_ILi384EEENSA_ILi32EEEEEENS_6half_tENS5_IJlSC_lEEESK_SL_NS4_8TiledMMAINS4_8MMA_AtomIJNS4_4SM904GMMA26MMA_64x192x16_F32F16F16_SSILNSP_5MajorE0ELSR_0ELNSP_7ScaleInE1ELSS_1EEEEEENS4_6LayoutISD_NS5_IJSC_NSA_ILi0EEESW_EEEEENS5_IJNS4_10UnderscoreESZ_SZ_EEEEENS4_13SM90_TMA_LOADENS4_14ComposedLayoutINS4_7SwizzleILi2ELi4ELi3EEENS4_18smem_ptr_flag_bitsILi16EEENSV_INS5_IJNSA_ILi8EEESI_EEENS5_IJSI_SC_EEEEEEEvNS4_8identityENS4_23SM90_TMA_LOAD_MULTICASTES1C_vS1D_EENS_8epilogue10collective6detail29Sm90TmaWarpSpecializedAdapterINS1H_15DefaultEpilogueISK_SL_SL_NS1G_6thread17LinearCombinationISK_Li1EffLNS1L_9ScaleType4KindE0ELNS_15FloatRoundStyleE2ESK_EENS1_15EpilogueDefaultEEEEEvvEEEEvNT_6ParamsE)
        /*3464*/ 	.short	0x0210
        /*3466*/ 	.short	0x0470


	//----- nvinfo : EIATTR_SW_WAR
	.align		4
.L_45:
        /*3468*/ 	.byte	0x04, 0x36
        /*346a*/ 	.short	(.L_47 - .L_46)
.L_46:
        /*346c*/ 	.word	0x00000008
.L_47:


//--------------------- .nv.callgraph             --------------------------
	.section	.nv.callgraph,"",@"SHT_CUDA_CALLGRAPH"
	.align	4
	.sectionentsize	8
	.align		4
        /*0000*/ 	.word	0x00000000
	.align		4
        /*0004*/ 	.word	0xffffffff
	.align		4
        /*0008*/ 	.word	index@(_ZN7cutlass13device_kernelINS_4gemm6kernel13GemmUniversalIN4cute5tupleIJiiiiEEENS1_10collective13CollectiveMmaINS1_34MainloopSm90TmaGmmaWarpSpecializedILi5ENS5_IJNS4_1CILi2EEENSA_ILi1EEESC_EEENS1_35KernelTmaWarpSpecializedCooperativeEEENS5_IJNSA_ILi256EEENSA_ILi384EEENSA_ILi32EEEEEENS_6half_tENS5_IJlSC_lEEESK_SL_NS4_8TiledMMAINS4_8MMA_AtomIJNS4_4SM904GMMA26MMA_64x192x16_F32F16F16_SSILNSP_5MajorE0ELSR_0ELNSP_7ScaleInE1ELSS_1EEEEEENS4_6LayoutISD_NS5_IJSC_NSA_ILi0EEESW_EEEEENS5_IJNS4_10UnderscoreESZ_SZ_EEEEENS4_13SM90_TMA_LOADENS4_14ComposedLayoutINS4_7SwizzleILi2ELi4ELi3EEENS4_18smem_ptr_flag_bitsILi16EEENSV_INS5_IJNSA_ILi8EEESI_EEENS5_IJSI_SC_EEEEEEEvNS4_8identityENS4_23SM90_TMA_LOAD_MULTICASTES1C_vS1D_EENS_8epilogue10collective6detail29Sm90TmaWarpSpecializedAdapterINS1H_15DefaultEpilogueISK_SL_SL_NS1G_6thread17LinearCombinationISK_Li1EffLNS1L_9ScaleType4KindE0ELNS_15FloatRoundStyleE2ESK_EENS1_15EpilogueDefaultEEEEEvvEEEEvNT_6ParamsE)
	.align		4
        /*000c*/ 	.word	index@(__assertfail)
	.align		4
        /*0010*/ 	.word	0x00000000
	.align		4
        /*0014*/ 	.word	0xfffffffe
	.align		4
        /*0018*/ 	.word	0x00000000
	.align		4
        /*001c*/ 	.word	0xfffffffd
	.align		4
        /*0020*/ 	.word	0x00000000
	.align		4
        /*0024*/ 	.word	0xfffffffc


//--------------------- .nv.constant4             --------------------------
	.section	.nv.constant4,"a",@progbits
	.align	8
	.align		8
.nv.constant4:
        /*0000*/ 	.dword	__assertfail
	.align		8
        /*0008*/ 	.dword	__unnamed_1
	.align		8
        /*0010*/ 	.dword	_ZN40_INTERNAL_aa74ec38_4_k_cu_92fe8798_118774cuda3std3__45__cpo5beginE
	.align		8
        /*0018*/ 	.dword	_ZN40_INTERNAL_aa74ec38_4_k_cu_92fe8798_118774cuda3std3__45__cpo3endE
	.align		8
        /*0020*/ 	.dword	_ZN40_INTERNAL_aa74ec38_4_k_cu_92fe8798_118774cuda3std3__45__cpo6cbeginE
	.align		8
        /*0028*/ 	.dword	_ZN40_INTERNAL_aa74ec38_4_k_cu_92fe8798_118774cuda3std3__45__cpo4cendE
	.align		8
        /*0030*/ 	.dword	_ZN40_INTERNAL_aa74ec38_4_k_cu_92fe8798_118774cuda3std3__442_GLOBAL__N__aa74ec38_4_k_cu_92fe8798_118776ignoreE
	.align		8
        /*0038*/ 	.dword	_ZN40_INTERNAL_aa74ec38_4_k_cu_92fe8798_118774cuda3std3__419piecewise_constructE
	.align		8
        /*0040*/ 	.dword	_ZN40_INTERNAL_aa74ec38_4_k_cu_92fe8798_118774cuda3std3__48in_placeE
	.align		8
        /*0048*/ 	.dword	_ZN40_INTERNAL_aa74ec38_4_k_cu_92fe8798_118774cuda3std6ranges3__45__cpo4swapE
	.align		8
        /*0050*/ 	.dword	_ZN40_INTERNAL_aa74ec38_4_k_cu_92fe8798_118774cuda3std6ranges3__45__cpo9iter_moveE
	.align		8
        /*0058*/ 	.dword	_ZN40_INTERNAL_aa74ec38_4_k_cu_92fe8798_118774cute7productE
	.align		8
        /*0060*/ 	.dword	_ZN40_INTERNAL_aa74ec38_4_k_cu_92fe8798_118774cute1_E
	.align		8
        /*0068*/ 	.dword	$str$22
	.align		8
        /*0070*/ 	.dword	$str$23


//--------------------- .text._ZN7cutlass13device_kernelINS_4gemm6kernel13GemmUniversalIN4cute5tupleIJiiiiEEENS1_10collective13CollectiveMmaINS1_34MainloopSm90TmaGmmaWarpSpecializedILi5ENS5_IJNS4_1CILi2EEENSA_ILi1EEESC_EEENS1_35KernelTmaWarpSpecializedCooperativeEEENS5_IJNSA_ILi256EEENSA_ILi384EEENSA_ILi32EEEEEENS_6half_tENS5_IJlSC_lEEESK_SL_NS4_8TiledMMAINS4_8MMA_AtomIJNS4_4SM904GMMA26MMA_64x192x16_F32F16F16_SSILNSP_5MajorE0ELSR_0ELNSP_7ScaleInE1ELSS_1EEEEEENS4_6LayoutISD_NS5_IJSC_NSA_ILi0EEESW_EEEEENS5_IJNS4_10UnderscoreESZ_SZ_EEEEENS4_13SM90_TMA_LOADENS4_14ComposedLayoutINS4_7SwizzleILi2ELi4ELi3EEENS4_18smem_ptr_flag_bitsILi16EEENSV_INS5_IJNSA_ILi8EEESI_EEENS5_IJSI_SC_EEEEEEEvNS4_8identityENS4_23SM90_TMA_LOAD_MULTICASTES1C_vS1D_EENS_8epilogue10collective6detail29Sm90TmaWarpSpecializedAdapterINS1H_15DefaultEpilogueISK_SL_SL_NS1G_6thread17LinearCombinationISK_Li1EffLNS1L_9ScaleType4KindE0ELNS_15FloatRoundStyleE2ESK_EENS1_15EpilogueDefaultEEEEEvvEEEEvNT_6ParamsE --------------------------
	.section	.text._ZN7cutlass13device_kernelINS_4gemm6kernel13GemmUniversalIN4cute5tupleIJiiiiEEENS1_10collective13CollectiveMmaINS1_34MainloopSm90TmaGmmaWarpSpecializedILi5ENS5_IJNS4_1CILi2EEENSA_ILi1EEESC_EEENS1_35KernelTmaWarpSpecializedCooperativeEEENS5_IJNSA_ILi256EEENSA_ILi384EEENSA_ILi32EEEEEENS_6half_tENS5_IJlSC_lEEESK_SL_NS4_8TiledMMAINS4_8MMA_AtomIJNS4_4SM904GMMA26MMA_64x192x16_F32F16F16_SSILNSP_5MajorE0ELSR_0ELNSP_7ScaleInE1ELSS_1EEEEEENS4_6LayoutISD_NS5_IJSC_NSA_ILi0EEESW_EEEEENS5_IJNS4_10UnderscoreESZ_SZ_EEEEENS4_13SM90_TMA_LOADENS4_14ComposedLayoutINS4_7SwizzleILi2ELi4ELi3EEENS4_18smem_ptr_flag_bitsILi16EEENSV_INS5_IJNSA_ILi8EEESI_EEENS5_IJSI_SC_EEEEEEEvNS4_8identityENS4_23SM90_TMA_LOAD_MULTICASTES1C_vS1D_EENS_8epilogue10collective6detail29Sm90TmaWarpSpecializedAdapterINS1H_15DefaultEpilogueISK_SL_SL_NS1G_6thread17LinearCombinationISK_Li1EffLNS1L_9ScaleType4KindE0ELNS_15FloatRoundStyleE2ESK_EENS1_15EpilogueDefaultEEEEEvvEEEEvNT_6ParamsE,"ax",@progbits
	.align	128
.text._ZN7cutlass13device_kernelINS_4gemm6kernel13GemmUniversalIN4cute5tupleIJiiiiEEENS1_10collective13CollectiveMmaINS1_34MainloopSm90TmaGmmaWarpSpecializedILi5ENS5_IJNS4_1CILi2EEENSA_ILi1EEESC_EEENS1_35KernelTmaWarpSpecializedCooperativeEEENS5_IJNSA_ILi256EEENSA_ILi384EEENSA_ILi32EEEEEENS_6half_tENS5_IJlSC_lEEESK_SL_NS4_8TiledMMAINS4_8MMA_AtomIJNS4_4SM904GMMA26MMA_64x192x16_F32F16F16_SSILNSP_5MajorE0ELSR_0ELNSP_7ScaleInE1ELSS_1EEEEEENS4_6LayoutISD_NS5_IJSC_NSA_ILi0EEESW_EEEEENS5_IJNS4_10UnderscoreESZ_SZ_EEEEENS4_13SM90_TMA_LOADENS4_14ComposedLayoutINS4_7SwizzleILi2ELi4ELi3EEENS4_18smem_ptr_flag_bitsILi16EEENSV_INS5_IJNSA_ILi8EEESI_EEENS5_IJSI_SC_EEEEEEEvNS4_8identityENS4_23SM90_TMA_LOAD_MULTICASTES1C_vS1D_EENS_8epilogue10collective6detail29Sm90TmaWarpSpecializedAdapterINS1H_15DefaultEpilogueISK_SL_SL_NS1G_6thread17LinearCombinationISK_Li1EffLNS1L_9ScaleType4KindE0ELNS_15FloatRoundStyleE2ESK_EENS1_15EpilogueDefaultEEEEEvvEEEEvNT_6ParamsE:
        .type           _ZN7cutlass13device_kernelINS_4gemm6kernel13GemmUniversalIN4cute5tupleIJiiiiEEENS1_10collective13CollectiveMmaINS1_34MainloopSm90TmaGmmaWarpSpecializedILi5ENS5_IJNS4_1CILi2EEENSA_ILi1EEESC_EEENS1_35KernelTmaWarpSpecializedCooperativeEEENS5_IJNSA_ILi256EEENSA_ILi384EEENSA_ILi32EEEEEENS_6half_tENS5_IJlSC_lEEESK_SL_NS4_8TiledMMAINS4_8MMA_AtomIJNS4_4SM904GMMA26MMA_64x192x16_F32F16F16_SSILNSP_5MajorE0ELSR_0ELNSP_7ScaleInE1ELSS_1EEEEEENS4_6LayoutISD_NS5_IJSC_NSA_ILi0EEESW_EEEEENS5_IJNS4_10UnderscoreESZ_SZ_EEEEENS4_13SM90_TMA_LOADENS4_14ComposedLayoutINS4_7SwizzleILi2ELi4ELi3EEENS4_18smem_ptr_flag_bitsILi16EEENSV_INS5_IJNSA_ILi8EEESI_EEENS5_IJSI_SC_EEEEEEEvNS4_8identityENS4_23SM90_TMA_LOAD_MULTICASTES1C_vS1D_EENS_8epilogue10collective6detail29Sm90TmaWarpSpecializedAdapterINS1H_15DefaultEpilogueISK_SL_SL_NS1G_6thread17LinearCombinationISK_Li1EffLNS1L_9ScaleType4KindE0ELNS_15FloatRoundStyleE2ESK_EENS1_15EpilogueDefaultEEEEEvvEEEEvNT_6ParamsE,@function
        .size           _ZN7cutlass13device_kernelINS_4gemm6kernel13GemmUniversalIN4cute5tupleIJiiiiEEENS1_10collective13CollectiveMmaINS1_34MainloopSm90TmaGmmaWarpSpecializedILi5ENS5_IJNS4_1CILi2EEENSA_ILi1EEESC_EEENS1_35KernelTmaWarpSpecializedCooperativeEEENS5_IJNSA_ILi256EEENSA_ILi384EEENSA_ILi32EEEEEENS_6half_tENS5_IJlSC_lEEESK_SL_NS4_8TiledMMAINS4_8MMA_AtomIJNS4_4SM904GMMA26MMA_64x192x16_F32F16F16_SSILNSP_5MajorE0ELSR_0ELNSP_7ScaleInE1ELSS_1EEEEEENS4_6LayoutISD_NS5_IJSC_NSA_ILi0EEESW_EEEEENS5_IJNS4_10UnderscoreESZ_SZ_EEEEENS4_13SM90_TMA_LOADENS4_14ComposedLayoutINS4_7SwizzleILi2ELi4ELi3EEENS4_18smem_ptr_flag_bitsILi16EEENSV_INS5_IJNSA_ILi8EEESI_EEENS5_IJSI_SC_EEEEEEEvNS4_8identityENS4_23SM90_TMA_LOAD_MULTICASTES1C_vS1D_EENS_8epilogue10collective6detail29Sm90TmaWarpSpecializedAdapterINS1H_15DefaultEpilogueISK_SL_SL_NS1G_6thread17LinearCombinationISK_Li1EffLNS1L_9ScaleType4KindE0ELNS_15FloatRoundStyleE2ESK_EENS1_15EpilogueDefaultEEEEEvvEEEEvNT_6ParamsE,(.L_x_837 - _ZN7cutlass13device_kernelINS_4gemm6kernel13GemmUniversalIN4cute5tupleIJiiiiEEENS1_10collective13CollectiveMmaINS1_34MainloopSm90TmaGmmaWarpSpecializedILi5ENS5_IJNS4_1CILi2EEENSA_ILi1EEESC_EEENS1_35KernelTmaWarpSpecializedCooperativeEEENS5_IJNSA_ILi256EEENSA_ILi384EEENSA_ILi32EEEEEENS_6half_tENS5_IJlSC_lEEESK_SL_NS4_8TiledMMAINS4_8MMA_AtomIJNS4_4SM904GMMA26MMA_64x192x16_F32F16F16_SSILNSP_5MajorE0ELSR_0ELNSP_7ScaleInE1ELSS_1EEEEEENS4_6LayoutISD_NS5_IJSC_NSA_ILi0EEESW_EEEEENS5_IJNS4_10UnderscoreESZ_SZ_EEEEENS4_13SM90_TMA_LOADENS4_14ComposedLayoutINS4_7SwizzleILi2ELi4ELi3EEENS4_18smem_ptr_flag_bitsILi16EEENSV_INS5_IJNSA_ILi8EEESI_EEENS5_IJSI_SC_EEEEEEEvNS4_8identityENS4_23SM90_TMA_LOAD_MULTICASTES1C_vS1D_EENS_8epilogue10collective6detail29Sm90TmaWarpSpecializedAdapterINS1H_15DefaultEpilogueISK_SL_SL_NS1G_6thread17LinearCombinationISK_Li1EffLNS1L_9ScaleType4KindE0ELNS_15FloatRoundStyleE2ESK_EENS1_15EpilogueDefaultEEEEEvvEEEEvNT_6ParamsE)
        .other          _ZN7cutlass13device_kernelINS_4gemm6kernel13GemmUniversalIN4cute5tupleIJiiiiEEENS1_10collective13CollectiveMmaINS1_34MainloopSm90TmaGmmaWarpSpecializedILi5ENS5_IJNS4_1CILi2EEENSA_ILi1EEESC_EEENS1_35KernelTmaWarpSpecializedCooperativeEEENS5_IJNSA_ILi256EEENSA_ILi384EEENSA_ILi32EEEEEENS_6half_tENS5_IJlSC_lEEESK_SL_NS4_8TiledMMAINS4_8MMA_AtomIJNS4_4SM904GMMA26MMA_64x192x16_F32F16F16_SSILNSP_5MajorE0ELSR_0ELNSP_7ScaleInE1ELSS_1EEEEEENS4_6LayoutISD_NS5_IJSC_NSA_ILi0EEESW_EEEEENS5_IJNS4_10UnderscoreESZ_SZ_EEEEENS4_13SM90_TMA_LOADENS4_14ComposedLayoutINS4_7SwizzleILi2ELi4ELi3EEENS4_18smem_ptr_flag_bitsILi16EEENSV_INS5_IJNSA_ILi8EEESI_EEENS5_IJSI_SC_EEEEEEEvNS4_8identityENS4_23SM90_TMA_LOAD_MULTICASTES1C_vS1D_EENS_8epilogue10collective6detail29Sm90TmaWarpSpecializedAdapterINS1H_15DefaultEpilogueISK_SL_SL_NS1G_6thread17LinearCombinationISK_Li1EffLNS1L_9ScaleType4KindE0ELNS_15FloatRoundStyleE2ESK_EENS1_15EpilogueDefaultEEEEEvvEEEEvNT_6ParamsE,@"STO_CUDA_ENTRY STV_DEFAULT"
_ZN7cutlass13device_kernelINS_4gemm6kernel13GemmUniversalIN4cute5tupleIJiiiiEEENS1_10collective13CollectiveMmaINS1_34MainloopSm90TmaGmmaWarpSpecializedILi5ENS5_IJNS4_1CILi2EEENSA_ILi1EEESC_EEENS1_35KernelTmaWarpSpecializedCooperativeEEENS5_IJNSA_ILi256EEENSA_ILi384EEENSA_ILi32EEEEEENS_6half_tENS5_IJlSC_lEEESK_SL_NS4_8TiledMMAINS4_8MMA_AtomIJNS4_4SM904GMMA26MMA_64x192x16_F32F16F16_SSILNSP_5MajorE0ELSR_0ELNSP_7ScaleInE1ELSS_1EEEEEENS4_6LayoutISD_NS5_IJSC_NSA_ILi0EEESW_EEEEENS5_IJNS4_10UnderscoreESZ_SZ_EEEEENS4_13SM90_TMA_LOADENS4_14ComposedLayoutINS4_7SwizzleILi2ELi4ELi3EEENS4_18smem_ptr_flag_bitsILi16EEENSV_INS5_IJNSA_ILi8EEESI_EEENS5_IJSI_SC_EEEEEEEvNS4_8identityENS4_23SM90_TMA_LOAD_MULTICASTES1C_vS1D_EENS_8epilogue10collective6detail29Sm90TmaWarpSpecializedAdapterINS1H_15DefaultEpilogueISK_SL_SL_NS1G_6thread17LinearCombinationISK_Li1EffLNS1L_9ScaleType4KindE0ELNS_15FloatRoundStyleE2ESK_EENS1_15EpilogueDefaultEEEEEvvEEEEvNT_6ParamsE:
[----:B------:R-:W0:Y:S02]  /*0000*/  LDC R1, c[0x0][0x28] ;  /* 0x00000a00ff017b82 */ /* 0x000e240000000800 */
[----:B0-----:R-:W-:Y:S01]  /*0010*/  VIADD R1, R1, 0xfffff720 ;  /* 0xfffff72001017836 */ /* 0x001fe20000000000 */
[----:B------:R-:W0:Y:S01]  /*0020*/  S2R R4, SR_TID.X ;  /* 0x0000000000047919 */ /* 0x000e220000002100 */
[----:B------:R-:W-:Y:S01]  /*0030*/  ELECT P0, URZ, PT ;  /* 0x00000000003f782f */ /* 0x000fe20003800000 */
[----:B------:R-:W-:Y:S01]  /*0040*/  BSSY B0, `(.L_x_0) ;  /* 0x0000015000007945 */ /* 0x000fe20003800000 */
[--C-:B0-----:R-:W-:Y:S02]  /*0050*/  SHF.R.U32.HI R0, RZ, 0x5, R4.reuse ;  /* 0x00000005ff007819 */ /* 0x101fe40000011604 */
[----:B------:R-:W-:-:S03]  /*0060*/  SHF.R.U32.HI R2, RZ, 0x7, R4 ;  /* 0x00000007ff027819 */ /* 0x000fc60000011604 */
[----:B------:R-:W0:Y:S04]  /*0070*/  SHFL.IDX PT, R3, R0, RZ, 0x1f ;  /* 0x00001fff00037589 */ /* 0x000e2800000e0000 */
[----:B------:R-:W1:Y:S01]  /*0080*/  SHFL.IDX PT, R2, R2, RZ, 0x1f ;  /* 0x00001fff02027589 */ /* 0x000e6200000e0000 */
[----:B0-----:R-:W-:Y:S02]  /*0090*/  R2UR UR9, R3 ;  /* 0x00000000030972ca */ /* 0x001fe400000e0000 */
[----:B-1----:R-:W-:-:S11]  /*00a0*/  R2UR UR5, R2 ;  /* 0x00000000020572ca */ /* 0x002fd600000e0000 */
[----:B------:R-:W-:Y:S02]  /*00b0*/  USHF.R.S32.HI UR4, URZ, 0x1f, UR9 ;  /* 0x0000001f3f047899 */ /* 0x000fe40008011409 */
[----:B------:R-:W-:Y:S02]  /*00c0*/  ISETP.NE.OR P0, PT, RZ, UR9, !P0 ;  /* 0x00000009ff007c0c */ /* 0x000fe4000c705670 */
[----:B------:R-:W-:-:S04]  /*00d0*/  ULEA.HI UR4, UR4, UR9, URZ, 0x2 ;  /* 0x0000000904047291 */ /* 0x000fc8000f8f103f */
[----:B------:R-:W-:-:S04]  /*00e0*/  ULOP3.LUT UR4, UR4, 0xfffffffc, URZ, 0xc0, !UPT ;  /* 0xfffffffc04047892 */ /* 0x000fc8000f8ec03f */
[----:B------:R-:W-:-:S03]  /*00f0*/  UIADD3 UR9, UR9, -UR4, URZ ;  /* 0x8000000409097290 */ /* 0x000fc6000fffe03f */
[----:B------:R-:W-:Y:S09]  /*0100*/  @P0 BRA `(.L_x_1) ;  /* 0x0000000000200947 */ /* 0x000ff20003800000 */
[----:B------:R-:W-:Y:S02]  /*0110*/  ULDC.64 UR6, c[0x0][0x198] ;  /* 0x0000660000067ab9 */ /* 0x000fe40000000a00 */
[----:B------:R-:W-:Y:S02]  /*0120*/  UIADD3 UR10, UP0, UR6, 0xf0, URZ ;  /* 0x000000f0060a7890 */ /* 0x000fe4000ff1e03f */
[----:B------:R-:W-:Y:S02]  /*0130*/  UIADD3 UR6, UP1, UR6, 0x1f0, URZ ;  /* 0x000001f006067890 */ /* 0x000fe4000ff3e03f */
[----:B------:R-:W-:Y:S02]  /*0140*/  UIADD3.X UR11, URZ, UR7, URZ, UP0, !UPT ;  /* 0x000000073f0b7290 */ /* 0x000fe400087fe43f */
[----:B------:R-:W-:-:S07]  /*0150*/  UIADD3.X UR7, URZ, UR7, URZ, UP1, !UPT ;  /* 0x000000073f077290 */ /* 0x000fce0008ffe43f */
[----:B------:R0:W-:Y:S02]  /*0160*/  UTMACCTL.PF [UR10] ;  /* 0x000000000a0079b9 */ /* 0x0001e40008040000 */
[----:B------:R0:W-:Y:S02]  /*0170*/  UTMACCTL.PF [UR6] ;  /* 0x00000000060079b9 */ /* 0x0001e40008040000 */
[----:B0-----:R-:W-:Y:S01]  /*0180*/  NOP ;  /* 0x0000000000007918 */ /* 0x001fe20000000000 */
.L_x_1:
[----:B------:R-:W-:Y:S05]  /*0190*/  BSYNC B0 ;  /* 0x0000000000007941 */ /* 0x000fea0003800000 */
.L_x_0:
[----:B------:R-:W0:Y:S01]  /*01a0*/  SHFL.IDX PT, R2, R0, RZ, 0x1f ;  /* 0x00001fff00027589 */ /* 0x000e2200000e0000 */
[----:B------:R-:W-:Y:S01]  /*01b0*/  UISETP.NE.AND UP0, UPT, UR9, 0x3, UPT ;  /* 0x000000030900788c */ /* 0x000fe2000bf05270 */
[----:B------:R-:W-:Y:S01]  /*01c0*/  ISETP.NE.AND P1, PT, RZ, UR5, PT ;  /* 0x00000005ff007c0c */ /* 0x000fe2000bf25270 */
[----:B------:R-:W-:Y:S02]  /*01d0*/  UIADD3 UR16, UR5, -0x1, URZ ;  /* 0xffffffff05107890 */ /* 0x000fe4000fffe03f */
[----:B------:R-:W-:Y:S02]  /*01e0*/  UISETP.EQ.OR UP0, UPT, UR9, URZ, !UP0 ;  /* 0x0000003f0900728c */ /* 0x000fe4000c702670 */
[----:B------:R-:W-:Y:S02]  /*01f0*/  UISETP.GE.U32.AND UP1, UPT, UR16, 0x2, UPT ;  /* 0x000000021000788c */ /* 0x000fe4000bf26070 */
[----:B------:R-:W-:-:S04]  /*0200*/  UISETP.EQ.AND UP0, UPT, UR5, URZ, UP0 ;  /* 0x0000003f0500728c */ /* 0x000fc80008702270 */
[----:B------:R-:W-:-:S04]  /*0210*/  USEL UR40, URZ, 0x1, !UP0 ;  /* 0x000000013f287887 */ /* 0x000fc8000c000000 */
[----:B------:R-:W-:Y:S01]  /*0220*/  USEL UR40, UR40, 0x2, UP1 ;  /* 0x0000000228287887 */ /* 0x000fe20008800000 */
[----:B0-----:R-:W-:-:S13]  /*0230*/  ISETP.NE.AND P0, PT, R2, RZ, PT ;  /* 0x000000ff0200720c */ /* 0x001fda0003f05270 */
[----:B------:R-:W-:Y:S05]  /*0240*/  @P0 BRA `(.L_x_2) ;  /* 0x0000000000600947 */ /* 0x000fea0003800000 */
[----:B------:R-:W0:Y:S01]  /*0250*/  S2UR UR8, SR_CgaCtaId ;  /* 0x00000000000879c3 */ /* 0x000e220000008800 */
[----:B------:R-:W-:Y:S01]  /*0260*/  UMOV UR4, 0x400 ;  /* 0x0000040000047882 */ /* 0x000fe20000000000 */
[----:B------:R-:W-:Y:S01]  /*0270*/  UMOV UR5, 0x1 ;  /* 0x0000000100057882 */ /* 0x000fe20000000000 */
[----:B------:R-:W-:Y:S01]  /*0280*/  UMOV UR6, 0x4 ;  /* 0x0000000400067882 */ /* 0x000fe20000000000 */
[----:B------:R-:W-:Y:S01]  /*0290*/  ELECT P0, URZ, PT ;  /* 0x00000000003f782f */ /* 0x000fe20003800000 */
[----:B------:R-:W-:-:S04]  /*02a0*/  UIADD3 UR6, -UR6, 0x100000, URZ ;  /* 0x0010000006067890 */ /* 0x000fc8000fffe13f */
[----:B------:R-:W-:Y:S02]  /*02b0*/  USHF.L.U32 UR7, UR6, 0xb, URZ ;  /* 0x0000000b06077899 */ /* 0x000fe4000800063f */
[----:B------:R-:W-:Y:S02]  /*02c0*/  USHF.L.U32 UR6, UR6, 0x1, URZ ;  /* 0x0000000106067899 */ /* 0x000fe4000800063f */
[----:B0-----:R-:W-:Y:S02]  /*02d0*/  ULEA UR8, UR8, UR4, 0x18 ;  /* 0x0000000408087291 */ /* 0x001fe4000f8ec03f */
[----:B------:R-:W-:-:S04]  /*02e0*/  UIADD3 UR4, -UR5, 0x100000, URZ ;  /* 0x0010000005047890 */ /* 0x000fc8000fffe13f */
[----:B------:R-:W-:Y:S02]  /*02f0*/  USHF.L.U32 UR5, UR4, 0xb, URZ ;  /* 0x0000000b04057899 */ /* 0x000fe4000800063f */
[----:B------:R-:W-:Y:S01]  /*0300*/  USHF.L.U32 UR4, UR4, 0x1, URZ ;  /* 0x0000000104047899 */ /* 0x000fe2000800063f */
[----:B------:R-:W0:Y:S11]  /*0310*/  FENCE.VIEW.ASYNC.S ;  /* 0x00000000000073c6 */ /* 0x000e360000000000 */
[----:B0-----:R0:W1:Y:S01]  /*0320*/  SYNCS.EXCH.64 URZ, [UR8], UR4 ;  /* 0x00000004083f75b2 */ /* 0x0010620008000100 */
[----:B------:R0:W2:Y:S01]  /*0330*/  SYNCS.EXCH.64 URZ, [UR8+0x28], UR6 ;  /* 0x00002806083f75b2 */ /* 0x0000a20008000100 */
[----:B------:R0:W3:Y:S01]  /*0340*/  SYNCS.EXCH.64 URZ, [UR8+0x8], UR4 ;  /* 0x00000804083f75b2 */ /* 0x0000e20008000100 */
[----:B------:R0:W4:Y:S01]  /*0350*/  SYNCS.EXCH.64 URZ, [UR8+0x30], UR6 ;  /* 0x00003006083f75b2 */ /* 0x0001220008000100 */
[----:B------:R0:W0:Y:S01]  /*0360*/  SYNCS.EXCH.64 URZ, [UR8+0x10], UR4 ;  /* 0x00001004083f75b2 */ /* 0x0000220008000100 */
[----:B------:R0:W0:Y:S01]  /*0370*/  SYNCS.EXCH.64 URZ, [UR8+0x38], UR6 ;  /* 0x00003806083f75b2 */ /* 0x0000220008000100 */
[----:B------:R0:W0:Y:S01]  /*0380*/  SYNCS.EXCH.64 URZ, [UR8+0x18], UR4 ;  /* 0x00001804083f75b2 */ /* 0x0000220008000100 */
[----:B------:R0:W0:Y:S01]  /*0390*/  SYNCS.EXCH.64 URZ, [UR8+0x40], UR6 ;  /* 0x00004006083f75b2 */ /* 0x0000220008000100 */
[----:B------:R0:W0:Y:S01]  /*03a0*/  SYNCS.EXCH.64 URZ, [UR8+0x20], UR4 ;  /* 0x00002004083f75b2 */ /* 0x0000220008000100 */
[----:B------:R0:W0:Y:S01]  /*03b0*/  SYNCS.EXCH.64 URZ, [UR8+0x48], UR6 ;  /* 0x00004806083f75b2 */ /* 0x0000220008000100 */
[----:B------:R-:W-:Y:S01]  /*03c0*/  NOP ;  /* 0x0000000000007918 */ /* 0x000fe20000000000 */
.L_x_2:
[----:B------:R-:W5:Y:S01]  /*03d0*/  S2UR UR13, SR_CTAID.X ;  /* 0x00000000000d79c3 */ /* 0x000f620000002500 */
[----:B------:R-:W-:Y:S01]  /*03e0*/  SHF.R.S32.HI R3, RZ, 0x1f, R4 ;  /* 0x0000001fff037819 */ /* 0x000fe20000011404 */
[----:B------:R5:W1:Y:S01]  /*03f0*/  SHFL.IDX PT, R6, R0, RZ, 0x1f ;  /* 0x00001fff00067589 */ /* 0x000a6200000e0000 */
[----:B0-----:R-:W-:Y:S01]  /*0400*/  ULDC UR4, c[0x0][0x150] ;  /* 0x0000540000047ab9 */ /* 0x001fe20000000800 */
[----:B------:R-:W-:Y:S02]  /*0410*/  ELECT P0, URZ, PT ;  /* 0x00000000003f782f */ /* 0x000fe40003800000 */
[----:B------:R-:W-:Y:S01]  /*0420*/  LEA.HI R3, R3, R4, RZ, 0x7 ;  /* 0x0000000403037211 */ /* 0x000fe200078f38ff */
[----:B------:R-:W-:Y:S01]  /*0430*/  ULDC UR5, c[0x0][0x154] ;  /* 0x0000550000057ab9 */ /* 0x000fe20000000800 */
[----:B------:R-:W-:Y:S01]  /*0440*/  SHF.R.S32.HI R7, RZ, 0x1f, R2 ;  /* 0x0000001fff077819 */ /* 0x000fe20000011402 */
[----:B------:R-:W0:Y:S01]  /*0450*/  S2UR UR10, SR_CTAID.Y ;  /* 0x00000000000a79c3 */ /* 0x000e220000002600 */
[----:B------:R-:W-:Y:S01]  /*0460*/  LOP3.LUT R3, R3, 0xffffff80, RZ, 0xc0, !PT ;  /* 0xffffff8003037812 */ /* 0x000fe200078ec0ff */
[----:B------:R-:W-:Y:S01]  /*0470*/  ULDC UR8, c[0x0][0x144] ;  /* 0x0000510000087ab9 */ /* 0x000fe20000000800 */
[----:B------:R-:W-:Y:S01]  /*0480*/  LEA.HI R7, R7, R2, RZ, 0x2 ;  /* 0x0000000207077211 */ /* 0x000fe200078f10ff */
[----:B------:R-:W-:Y:S01]  /*0490*/  NOP ;  /* 0x0000000000007918 */ /* 0x000fe20000000000 */
[----:B------:R-:W-:Y:S01]  /*04a0*/  NOP ;  /* 0x0000000000007918 */ /* 0x000fe20000000000 */
[----:B------:R-:W-:Y:S01]  /*04b0*/  IMAD.IADD R3, R4, 0x1, -R3 ;  /* 0x0000000104037824 */ /* 0x000fe200078e0a03 */
[----:B------:R-:W-:Y:S01]  /*04c0*/  LOP3.LUT R7, R7, 0x3ffffffc, RZ, 0xc0, !PT ;  /* 0x3ffffffc07077812 */ /* 0x000fe200078ec0ff */
[----:B------:R-:W-:Y:S01]  /*04d0*/  ULDC UR11, c[0x0][0x148] ;  /* 0x00005200000b7ab9 */ /* 0x000fe20000000800 */
[----:B------:R-:W-:-:S02]  /*04e0*/  IMAD.MOV.U32 R23, RZ, RZ, 0x1 ;  /* 0x00000001ff177424 */ /* 0x000fc400078e00ff */
[----:B------:R-:W-:Y:S01]  /*04f0*/  SHF.R.S32.HI R4, RZ, 0x1f, R3 ;  /* 0x0000001fff047819 */ /* 0x000fe20000011403 */
[----:B------:R-:W-:-:S03]  /*0500*/  IMAD.IADD R2, R2, 0x1, -R7 ;  /* 0x0000000102027824 */ /* 0x000fc600078e0a07 */
[----:B------:R-:W-:Y:S02]  /*0510*/  LEA.HI R4, R4, R3, RZ, 0x3 ;  /* 0x0000000304047211 */ /* 0x000fe400078f18ff */
[----:B-----5:R-:W-:Y:S02]  /*0520*/  I2FP.F32.U32 R5, UR13 ;  /* 0x0000000d00057c45 */ /* 0x020fe40008201000 */
[--C-:B------:R-:W-:Y:S02]  /*0530*/  SHF.R.S32.HI R0, RZ, 0x3, R4.reuse ;  /* 0x00000003ff007819 */ /* 0x100fe40000011404 */
[----:B-1----:R-:W-:Y:S01]  /*0540*/  ISETP.NE.OR P0, PT, R6, RZ, !P0 ;  /* 0x000000ff0600720c */ /* 0x002fe20004705670 */
[----:B------:R-:W-:Y:S01]  /*0550*/  FMUL R8, R5, UR4 ;  /* 0x0000000405087c20 */ /* 0x000fe20008400000 */
[----:B------:R-:W-:-:S04]  /*0560*/  SHF.R.S32.HI R5, RZ, 0x1f, R4 ;  /* 0x0000001fff057819 */ /* 0x000fc80000011404 */
[----:B------:R-:W-:Y:S01]  /*0570*/  LEA.HI R5, R5, R0, RZ, 0x2 ;  /* 0x0000000005057211 */ /* 0x000fe200078f10ff */
[----:B------:R-:W1:Y:S03]  /*0580*/  F2I.U32.TRUNC.NTZ R8, R8 ;  /* 0x0000000800087305 */ /* 0x000e66000020f000 */
[----:B------:R-:W-:-:S03]  /*0590*/  LOP3.LUT R5, R5, 0xfffffffc, RZ, 0xc0, !PT ;  /* 0xfffffffc05057812 */ /* 0x000fc600078ec0ff */
[----:B------:R-:W-:Y:S01]  /*05a0*/  VOTEU.ALL UP0, P0 ;  /* 0x00000000003f7886 */ /* 0x000fe20000000000 */
[----:B------:R-:W-:Y:S01]  /*05b0*/  VOTEU.ALL UP1, P0 ;  /* 0x00000000003f7886 */ /* 0x000fe20000020000 */
[----:B------:R-:W-:Y:S01]  /*05c0*/  IMAD.IADD R5, R0, 0x1, -R5 ;  /* 0x0000000100057824 */ /* 0x000fe200078e0a05 */
[----:B0-----:R-:W-:Y:S02]  /*05d0*/  I2FP.F32.U32 R0, UR10 ;  /* 0x0000000a00007c45 */ /* 0x001fe40008201000 */
[----:B------:R-:W0:Y:S01]  /*05e0*/  @!UP0 S2UR UR7, SR_CgaCtaId ;  /* 0x00000000000789c3 */ /* 0x000e220000008800 */
[----:B------:R-:W-:Y:S01]  /*05f0*/  IMAD R2, R2, 0x4, R5 ;  /* 0x0000000402027824 */ /* 0x000fe200078e0205 */
[----:B------:R-:W-:Y:S01]  /*0600*/  @!UP0 UMOV UR6, 0x400 ;  /* 0x0000040000068882 */ /* 0x000fe20000000000 */
[----:B------:R-:W-:Y:S01]  /*0610*/  FMUL R4, R0, UR5 ;  /* 0x0000000500047c20 */ /* 0x000fe20008400000 */
[----:B-1----:R-:W-:Y:S02]  /*0620*/  R2UR UR4, R8 ;  /* 0x00000000080472ca */ /* 0x002fe400000e0000 */
[----:B------:R-:W-:-:S03]  /*0630*/  LEA.HI R0, R2, R2, RZ, 0x1 ;  /* 0x0000000202007211 */ /* 0x000fc600078f08ff */
[----:B------:R-:W1:Y:S01]  /*0640*/  F2I.U32.TRUNC.NTZ R4, R4 ;  /* 0x0000000400047305 */ /* 0x000e62000020f000 */
[----:B------:R-:W-:-:S05]  /*0650*/  LOP3.LUT R5, R0, 0xfffffffe, RZ, 0xc0, !PT ;  /* 0xfffffffe00057812 */ /* 0x000fca00078ec0ff */
[----:B------:R-:W-:Y:S02]  /*0660*/  IMAD.IADD R5, R2, 0x1, -R5 ;  /* 0x0000000102057824 */ /* 0x000fe400078e0a05 */
[----:B------:R-:W-:-:S04]  /*0670*/  UIADD3 UR4, -UR4, URZ, URZ ;  /* 0x0000003f04047290 */ /* 0x000fc8000fffe13f */
[----:B------:R-:W-:Y:S01]  /*0680*/  UIMAD UR8, UR8, UR4, UR13 ;  /* 0x00000004080872a4 */ /* 0x000fe2000f8e020d */
[----:B-1----:R-:W-:Y:S02]  /*0690*/  R2UR UR12, R4 ;  /* 0x00000000040c72ca */ /* 0x002fe400000e0000 */
[----:B------:R-:W-:Y:S01]  /*06a0*/  UMOV UR4, 0x20 ;  /* 0x0000002000047882 */ /* 0x000fe20000000000 */
[----:B------:R-:W1:Y:S02]  /*06b0*/  LDC R4, c[0x0][0x140] ;  /* 0x00005000ff047b82 */ /* 0x000e640000000800 */
[----:B------:R-:W-:Y:S01]  /*06c0*/  ISETP.NE.AND P3, PT, R5, UR8, PT ;  /* 0x0000000805007c0c */ /* 0x000fe2000bf65270 */
[----:B------:R-:W-:Y:S01]  /*06d0*/  IMAD.SHL.U32 R5, R2, 0x4, RZ ;  /* 0x0000000402057824 */ /* 0x000fe200078e00ff */
[----:B------:R-:W-:-:S04]  /*06e0*/  @!UP0 UIADD3 UR4, -UR4, 0x100000, URZ ;  /* 0x0010000004048890 */ /* 0x000fc8000fffe13f */
[----:B------:R-:W-:Y:S02]  /*06f0*/  @!UP0 USHF.L.U32 UR5, UR4, 0xb, URZ ;  /* 0x0000000b04058899 */ /* 0x000fe4000800063f */
[----:B------:R-:W-:Y:S02]  /*0700*/  @!UP0 USHF.L.U32 UR4, UR4, 0x1, URZ ;  /* 0x0000000104048899 */ /* 0x000fe4000800063f */
[----:B0-----:R-:W-:Y:S01]  /*0710*/  @!UP0 ULEA UR6, UR7, UR6, 0x18 ;  /* 0x0000000607068291 */ /* 0x001fe2000f8ec03f */
[----:B------:R-:W-:Y:S01]  /*0720*/  LOP3.LUT R9, R2, 0xc, R5, 0x78, !PT ;  /* 0x0000000c02097812 */ /* 0x000fe200078e7805 */
[----:B------:R-:W-:Y:S01]  /*0730*/  VOTEU.ALL UP0, P0 ;  /* 0x00000000003f7886 */ /* 0x000fe20000000000 */
[----:B------:R-:W-:Y:S01]  /*0740*/  LOP3.LUT P0, RZ, R3, 0x7, RZ, 0xc0, !PT ;  /* 0x0000000703ff7812 */ /* 0x000fe2000780c0ff */
[----:B------:R-:W-:Y:S02]  /*0750*/  UIADD3 UR12, -UR12, URZ, URZ ;  /* 0x0000003f0c0c7290 */ /* 0x000fe4000fffe13f */
[----:B------:R0:W-:Y:S01]  /*0760*/  STL [R1+0x300], R9 ;  /* 0x0003000901007387 */ /* 0x0001e20000100800 */
[----:B------:R-:W-:-:S02]  /*0770*/  ISETP.LT.U32.AND P0, PT, R9, 0x2, !P0 ;  /* 0x000000020900780c */ /* 0x000fc40004701070 */
[----:B------:R-:W-:Y:S01]  /*0780*/  @P3 LEA.HI R0, R9, R9, RZ, 0x1 ;  /* 0x0000000909003211 */ /* 0x000fe200078f08ff */
[----:B------:R-:W5:Y:S02]  /*0790*/  FENCE.VIEW.ASYNC.S ;  /* 0x00000000000073c6 */ /* 0x000f640000000000 */
[----:B-----5:R-:W0:Y:S01]  /*07a0*/  @!UP0 SYNCS.EXCH.64 URZ, [UR6+0x60], UR4 ;  /* 0x00006004063f85b2 */ /* 0x020e220008000100 */
[----:B------:R-:W-:Y:S02]  /*07b0*/  @P3 SHF.R.S32.HI R0, RZ, 0x1, R0 ;  /* 0x00000001ff003819 */ /* 0x000fe40000011400 */
[----:B-1----:R-:W-:Y:S01]  /*07c0*/  ISETP.EQ.U32.AND P2, PT, R4, 0x1, PT ;  /* 0x000000010400780c */ /* 0x002fe20003f42070 */
[----:B------:R1:W0:Y:S01]  /*07d0*/  @!UP1 SYNCS.EXCH.64 URZ, [UR6+0x68], UR4 ;  /* 0x00006804063f95b2 */ /* 0x0002220008000100 */
[----:B------:R-:W-:Y:S01]  /*07e0*/  NOP ;  /* 0x0000000000007918 */ /* 0x000fe20000000000 */
[----:B-1----:R-:W-:-:S06]  /*07f0*/  UIMAD UR4, UR11, UR12, UR10 ;  /* 0x0000000c0b0472a4 */ /* 0x002fcc000f8e020a */
[----:B------:R-:W-:Y:S02]  /*0800*/  @P3 ISETP.NE.AND P4, PT, R0, UR4, PT ;  /* 0x0000000400003c0c */ /* 0x000fe4000bf85270 */
[----:B------:R-:W-:Y:S02]  /*0810*/  SEL R0, RZ, 0x1, !P0 ;  /* 0x00000001ff007807 */ /* 0x000fe40004000000 */
[----:B------:R-:W-:-:S04]  /*0820*/  @P3 SEL R23, RZ, 0x1, P4 ;  /* 0x00000001ff173807 */ /* 0x000fc80002000000 */
[----:B------:R-:W-:Y:S01]  /*0830*/  LOP3.LUT R23, R23, R0, RZ, 0xc0, !PT ;  /* 0x0000000017177212 */ /* 0x000fe200078ec0ff */
[----:B------:R-:W-:Y:S06]  /*0840*/  @!P2 BRA `(.L_x_3) ;  /* 0x000000000008a947 */ /* 0x000fec0003800000 */
[----:B0-234-:R-:W-:Y:S01]  /*0850*/  UCGABAR_ARV ;  /* 0x00000000000079c7 */ /* 0x01dfe20008000000 */
[----:B------:R-:W-:Y:S05]  /*0860*/  BRA `(.L_x_4) ;  /* 0x0000000000047947 */ /* 0x000fea0003800000 */
.L_x_3:
[----:B0-234-:R-:W-:Y:S01]  /*0870*/  NOP ;  /* 0x0000000000007918 */ /* 0x01dfe20000000000 */
.L_x_4:
[----:B------:R-:W-:Y:S01]  /*0880*/  ULDC UR4, c[0x0][0x65c] ;  /* 0x0001970000047ab9 */ /* 0x000fe20000000800 */
[----:B------:R-:W-:Y:S01]  /*0890*/  UMOV UR5, URZ ;  /* 0x0000003f00057c82 */ /* 0x000fe20008000000 */
[----:B------:R-:W-:-:S03]  /*08a0*/  UISETP.NE.AND UP0, UPT, UR4, 0x1, UPT ;  /* 0x000000010400788c */ /* 0x000fc6000bf05270 */
[----:B------:R-:W-:Y:S01]  /*08b0*/  UMOV UR4, UR13 ;  /* 0x0000000d00047c82 */ /* 0x000fe20008000000 */
[----:B------:R-:W-:Y:S02]  /*08c0*/  UP2UR UR46, UPR, URZ, 0x1 ;  /* 0x000000013f2e7883 */ /* 0x000fe40008000000 */
[----:B------:R-:W-:Y:S02]  /*08d0*/  PLOP3.LUT P0, PT, PT, PT, UP0, 0x80, 0x0 ;  /* 0x000000000000781c */ /* 0x000fe40003f0f008 */
[----:B------:R-:W-:Y:S02]  /*08e0*/  PLOP3.LUT P3, PT, PT, PT, UP0, 0x80, 0x0 ;  /* 0x000000000000781c */ /* 0x000fe40003f6f008 */
[----:B------:R-:W-:Y:S01]  /*08f0*/  PLOP3.LUT P5, PT, PT, PT, UP0, 0x80, 0x0 ;  /* 0x000000000000781c */ /* 0x000fe20003faf008 */
[----:B------:R-:W-:Y:S01]  /*0900*/  @UP0 ULDC UR14, c[0x0][0x10] ;  /* 0x00000400000e0ab9 */ /* 0x000fe20000000800 */
[----:B------:R-:W-:Y:S01]  /*0910*/  @UP0 UMOV UR6, UR10 ;  /* 0x0000000a00060c82 */ /* 0x000fe20008000000 */
[----:B------:R-:W-:Y:S01]  /*0920*/  @UP0 UMOV UR7, URZ ;  /* 0x0000003f00070c82 */ /* 0x000fe20008000000 */
[----:B------:R-:W-:Y:S01]  /*0930*/  PLOP3.LUT P4, PT, PT, PT, UP0, 0x80, 0x0 ;  /* 0x000000000000781c */ /* 0x000fe20003f8f008 */
[----:B------:R-:W-:-:S03]  /*0940*/  @UP0 UIMAD.WIDE.U32 UR14, UR13, UR14, UR6 ;  /* 0x0000000e0d0e02a5 */ /* 0x000fc6000f8e0006 */
[----:B------:R-:W-:Y:S01]  /*0950*/  @!UP0 ULDC UR7, c[0x0][0xc] ;  /* 0x0000030000078ab9 */ /* 0x000fe20000000800 */
[----:B------:R-:W-:Y:S01]  /*0960*/  @UP0 UMOV UR6, URZ ;  /* 0x0000003f00060c82 */ /* 0x000fe20008000000 */
[----:B------:R-:W-:Y:S01]  /*0970*/  @!UP0 UIMAD.WIDE.U32 UR4, UR10, UR7, UR4 ;  /* 0x000000070a0482a5 */ /* 0x000fe2000f8e0004 */
[----:B------:R-:W-:Y:S01]  /*0980*/  IMAD.U32 R2, RZ, RZ, UR14 ;  /* 0x0000000eff027e24 */ /* 0x000fe2000f8e00ff */
[----:B------:R-:W-:Y:S02]  /*0990*/  @UP0 UIADD3 UR6, UR15, UR6, URZ ;  /* 0x000000060f060290 */ /* 0x000fe4000fffe03f */
[----:B------:R-:W-:Y:S02]  /*09a0*/  IMAD.U32 R3, RZ, RZ, UR15 ;  /* 0x0000000fff037e24 */ /* 0x000fe4000f8e00ff */
[----:B------:R-:W-:Y:S02]  /*09b0*/  @P0 IMAD.MOV.U32 R7, RZ, RZ, R2 ;  /* 0x000000ffff070224 */ /* 0x000fe400078e0002 */
[----:B------:R-:W-:-:S02]  /*09c0*/  IMAD.U32 R5, RZ, RZ, UR5 ;  /* 0x00000005ff057e24 */ /* 0x000fc4000f8e00ff */
[----:B------:R-:W-:Y:S02]  /*09d0*/  IMAD.U32 R2, RZ, RZ, UR4 ;  /* 0x00000004ff027e24 */ /* 0x000fe4000f8e00ff */
[----:B------:R-:W-:Y:S02]  /*09e0*/  @P3 IMAD.U32 R6, RZ, RZ, UR6 ;  /* 0x00000006ff063e24 */ /* 0x000fe4000f8e00ff */
[----:B------:R-:W-:Y:S02]  /*09f0*/  @!P5 IMAD.MOV.U32 R6, RZ, RZ, R5 ;  /* 0x000000ffff06d224 */ /* 0x000fe400078e0005 */
[----:B------:R-:W-:Y:S02]  /*0a00*/  @!P4 IMAD.MOV.U32 R7, RZ, RZ, R2 ;  /* 0x000000ffff07c224 */ /* 0x000fe400078e0002 */
[----:B------:R-:W-:Y:S01]  /*0a10*/  IMAD.U32 R3, RZ, RZ, UR5 ;  /* 0x00000005ff037e24 */ /* 0x000fe2000f8e00ff */
[----:B------:R0:W-:Y:S01]  /*0a20*/  STL [R1+0x304], R6 ;  /* 0x0003040601007387 */ /* 0x0001e20000100800 */
[----:B------:R-:W-:-:S03]  /*0a30*/  IMAD.U32 R4, RZ, RZ, UR4 ;  /* 0x00000004ff047e24 */ /* 0x000fc6000f8e00ff */
[----:B------:R0:W-:Y:S01]  /*0a40*/  STL [R1+0x308], R7 ;  /* 0x0003080701007387 */ /* 0x0001e20000100800 */
[----:B------:R-:W-:Y:S05]  /*0a50*/  @!P2 BRA `(.L_x_5) ;  /* 0x00000000000ca947 */ /* 0x000fea0003800000 */
[----:B------:R-:W-:Y:S01]  /*0a60*/  UCGABAR_WAIT ;  /* 0x0000000000007dc7 */ /* 0x000fe20008000000 */
[----:B------:R-:W-:Y:S01]  /*0a70*/  CCTL.IVALL ;  /* 0x00000000ff00798f */ /* 0x000fe20002000000 */
[----:B------:R-:W-:Y:S05]  /*0a80*/  BRA `(.L_x_6) ;  /* 0x0000000000047947 */ /* 0x000fea0003800000 */
.L_x_5:
[----:B------:R-:W-:Y:S06]  /*0a90*/  BAR.SYNC.DEFER_BLOCKING 0x0 ;  /* 0x0000000000007b1d */ /* 0x000fec0000010000 */
.L_x_6:
[----:B------:R-:W-:Y:S05]  /*0aa0*/  @!P1 BRA `(.L_x_7) ;  /* 0x0000021c00949947 */ /* 0x000fea0003800000 */
[----:B------:R-:W-:-:S06]  /*0ab0*/  UISETP.GT.U32.AND UP0, UPT, UR16, 0x1, UPT ;  /* 0x000000011000788c */ /* 0x000fcc000bf04070 */
[----:B------:R-:W-:-:S13]  /*0ac0*/  PLOP3.LUT P0, PT, PT, PT, UP0, 0x80, 0x0 ;  /* 0x000000000000781c */ /* 0x000fda0003f0f008 */
[----:B------:R-:W-:Y:S05]  /*0ad0*/  @P0 EXIT ;  /* 0x000000000000094d */ /* 0x000fea0003800000 */
[----:B------:R-:W-:Y:S01]  /*0ae0*/  ULDC.64 UR4, c[0x0][0x650] ;  /* 0x0001940000047ab9 */ /* 0x000fe20000000a00 */
[----:B------:R-:W-:Y:S01]  /*0af0*/  UMOV UR41, 0xffffffff ;  /* 0xffffffff00297882 */ /* 0x000fe20000000000 */
[----:B------:R-:W-:Y:S01]  /*0b00*/  ISETP.GE.U32.AND P0, PT, R7, UR4, PT ;  /* 0x0000000407007c0c */ /* 0x000fe2000bf06070 */
[----:B------:R-:W-:Y:S01]  /*0b10*/  UMOV UR42, 0xffffffff ;  /* 0xffffffff002a7882 */ /* 0x000fe20000000000 */
[----:B------:R-:W-:Y:S01]  /*0b20*/  UMOV UR43, 0xffffffff ;  /* 0xffffffff002b7882 */ /* 0x000fe20000000000 */
[----:B------:R-:W-:Y:S02]  /*0b30*/  PRMT R0, RZ, 0x7610, R0 ;  /* 0x00007610ff007816 */ /* 0x000fe40000000000 */
[----:B------:R-:W-:-:S13]  /*0b40*/  ISETP.GE.U32.AND.EX P0, PT, R6, UR5, PT, P0 ;  /* 0x0000000506007c0c */ /* 0x000fda000bf06100 */
[----:B------:R-:W-:Y:S05]  /*0b50*/  @P0 BRA `(.L_x_8) ;  /* 0x0000000400480947 */ /* 0x000fea0003800000 */
[----:B------:R-:W-:Y:S01]  /*0b60*/  ULDC.64 UR16, c[0x0][0x628] ;  /* 0x00018a0000107ab9 */ /* 0x000fe20000000a00 */
[C---:B------:R-:W-:Y:S01]  /*0b70*/  R2UR UR19, R7.reuse ;  /* 0x00000000071372ca */ /* 0x040fe200000e0000 */
[----:B------:R-:W-:Y:S01]  /*0b80*/  ULDC UR18, c[0x0][0x630] ;  /* 0x00018c0000127ab9 */ /* 0x000fe20000000800 */
[----:B------:R-:W-:Y:S02]  /*0b90*/  ISETP.NE.U32.AND P0, PT, RZ, UR16, PT ;  /* 0x00000010ff007c0c */ /* 0x000fe4000bf05070 */
[----:B------:R-:W-:Y:S02]  /*0ba0*/  R2UR UR4, R7 ;  /* 0x00000000070472ca */ /* 0x000fe400000e0000 */
[----:B------:R-:W-:Y:S02]  /*0bb0*/  ISETP.NE.AND.EX P0, PT, RZ, UR17, PT, P0 ;  /* 0x00000011ff007c0c */ /* 0x000fe4000bf05300 */
[----:B------:R-:W-:-:S11]  /*0bc0*/  R2UR UR5, R6 ;  /* 0x00000000060572ca */ /* 0x000fd600000e0000 */
[----:B------:R-:W-:Y:S05]  /*0bd0*/  @!P0 BRA `(.L_x_9) ;  /* 0x0000000000308947 */ /* 0x000fea0003800000 */
[----:B------:R-:W-:Y:S01]  /*0be0*/  R2UR UR4, R7 ;  /* 0x00000000070472ca */ /* 0x000fe200000e0000 */
[----:B------:R-:W-:Y:S01]  /*0bf0*/  ULDC UR9, c[0x0][0x634] ;  /* 0x00018d0000097ab9 */ /* 0x000fe20000000800 */
[----:B------:R-:W-:-:S11]  /*0c00*/  R2UR UR13, R6 ;  /* 0x00000000060d72ca */ /* 0x000fd600000e0000 */
[----:B------:R-:W-:-:S04]  /*0c10*/  UIADD3 UR9, UP0, UR4, UR9, URZ ;  /* 0x0000000904097290 */ /* 0x000fc8000ff1e03f */
[----:B------:R-:W-:-:S04]  /*0c20*/  UIADD3.X UR13, URZ, UR13, URZ, UP0, !UPT ;  /* 0x0000000d3f0d7290 */ /* 0x000fc800087fe43f */
[----:B------:R-:W-:-:S04]  /*0c30*/  UIMAD.WIDE.U32 UR4, UR13, UR16, URZ ;  /* 0x000000100d0472a5 */ /* 0x000fc8000f8e003f */
[----:B------:R-:W-:Y:S02]  /*0c40*/  UIMAD.WIDE.U32 UR6, UP0, UR9, UR17, UR4 ;  /* 0x00000011090672a5 */ /* 0x000fe4000f800004 */
[----:B------:R-:W-:Y:S02]  /*0c50*/  UIMAD.WIDE.U32 UR4, UR9, UR16, URZ ;  /* 0x00000010090472a5 */ /* 0x000fe4000f8e003f */
[----:B------:R-:W-:Y:S02]  /*0c60*/  UIADD3.X UR15, URZ, URZ, URZ, UP0, !UPT ;  /* 0x0000003f3f0f7290 */ /* 0x000fe400087fe43f */
[----:B------:R-:W-:Y:S01]  /*0c70*/  UIADD3 URZ, UP0, UR5, UR6, URZ ;  /* 0x00000006053f7290 */ /* 0x000fe2000ff1e03f */
[----:B------:R-:W-:-:S03]  /*0c80*/  UMOV UR14, UR7 ;  /* 0x00000007000e7c82 */ /* 0x000fc60008000000 */
[----:B------:R-:W-:-:S12]  /*0c90*/  UIMAD.WIDE.U32.X UR4, UR13, UR17, UR14, UP0 ;  /* 0x000000110d0472a5 */ /* 0x000fd800080e040e */
.L_x_9:
[----:B------:R-:W-:Y:S01]  /*0ca0*/  USHF.R.U64 UR43, UR4, UR18, UR5 ;  /* 0x00000012042b7299 */ /* 0x000fe20008001205 */
[----:B------:R-:W-:Y:S01]  /*0cb0*/  R2UR UR7, R6 ;  /* 0x00000000060772ca */ /* 0x000fe200000e0000 */
[----:B------:R-:W-:Y:S02]  /*0cc0*/  USHF.R.U32.HI UR4, URZ, UR18, UR5 ;  /* 0x000000123f047299 */ /* 0x000fe40008011605 */
[----:B------:R-:W-:Y:S01]  /*0cd0*/  UIADD3 UR5, UP0, URZ, -UR43, URZ ;  /* 0x8000002b3f057290 */ /* 0x000fe2000ff1e03f */
[----:B------:R-:W-:Y:S01]  /*0ce0*/  ULDC.64 UR14, c[0x0][0x620] ;  /* 0x00018800000e7ab9 */ /* 0x000fe20000000a00 */
[----:B------:R-:W-:Y:S02]  /*0cf0*/  UMOV UR6, UR19 ;  /* 0x0000001300067c82 */ /* 0x000fe40008000000 */
[----:B------:R-:W-:Y:S01]  /*0d00*/  UIADD3.X UR4, URZ, ~UR4, URZ, UP0, !UPT ;  /* 0x800000043f047290 */ /* 0x000fe200087fe43f */
[----:B------:R-:W-:Y:S01]  /*0d10*/  ULDC UR9, c[0x0][0x618] ;  /* 0x0001860000097ab9 */ /* 0x000fe20000000800 */
[----:B------:R-:W-:-:S02]  /*0d20*/  UIMAD UR12, UR11, UR12, UR10 ;  /* 0x0000000c0b0c72a4 */ /* 0x000fc4000f8e020a */
[----:B------:R-:W-:Y:S02]  /*0d30*/  UIMAD UR4, UR4, UR14, URZ ;  /* 0x0000000e040472a4 */ /* 0x000fe4000f8e023f */
[----:B------:R-:W-:Y:S02]  /*0d40*/  UIMAD.WIDE.U32 UR6, UR5, UR14, UR6 ;  /* 0x0000000e050672a5 */ /* 0x000fe4000f8e0006 */
[----:B------:R-:W-:Y:S01]  /*0d50*/  UIMAD UR4, UR5, UR15, UR4 ;  /* 0x0000000f050472a4 */ /* 0x000fe2000f8e0204 */
[----:B------:R-:W-:Y:S01]  /*0d60*/  ULDC UR10, c[0x0][0x608] ;  /* 0x00018200000a7ab9 */ /* 0x000fe20000000800 */
[----:B------:R-:W-:Y:S02]  /*0d70*/  ULDC UR18, c[0x0][0x658] ;  /* 0x0001960000127ab9 */ /* 0x000fe40000000800 */
[----:B------:R-:W-:Y:S01]  /*0d80*/  UIADD3 UR7, UR7, UR4, URZ ;  /* 0x0000000407077290 */ /* 0x000fe2000fffe03f */
[----:B------:R-:W-:Y:S02]  /*0d90*/  UMOV UR11, 0xffffffff ;  /* 0xffffffff000b7882 */ /* 0x000fe40000000000 */
[----:B------:R-:W-:Y:S01]  /*0da0*/  ULDC.64 UR4, c[0x0][0x640] ;  /* 0x0001900000047ab9 */ /* 0x000fe20000000a00 */
[----:B------:R-:W-:Y:S01]  /*0db0*/  USHF.R.U64 UR16, UR6, UR9, UR7 ;  /* 0x0000000906107299 */ /* 0x000fe20008001207 */
[----:B------:R-:W-:Y:S01]  /*0dc0*/  ISETP.NE.U32.AND P0, PT, RZ, UR4, PT ;  /* 0x00000004ff007c0c */ /* 0x000fe2000bf05070 */
[----:B------:R-:W-:-:S02]  /*0dd0*/  USHF.R.U32.HI UR7, URZ, UR9, UR7 ;  /* 0x000000093f077299 */ /* 0x000fc40008011607 */
[----:B------:R-:W-:Y:S01]  /*0de0*/  USHF.L.U32 UR6, UR11, UR18, URZ ;  /* 0x000000120b067299 */ /* 0x000fe2000800063f */
[----:B------:R-:W-:Y:S01]  /*0df0*/  ISETP.NE.AND.EX P0, PT, RZ, UR5, PT, P0 ;  /* 0x00000005ff007c0c */ /* 0x000fe2000bf05300 */
[----:B------:R-:W-:Y:S02]  /*0e00*/  USHF.R.U64 UR22, UR16, UR10, UR7 ;  /* 0x0000000a10167299 */ /* 0x000fe40008001207 */
[----:B------:R-:W-:Y:S02]  /*0e10*/  USHF.R.U32.HI UR7, URZ, UR10, UR7 ;  /* 0x0000000a3f077299 */ /* 0x000fe40008011607 */
[----:B------:R-:W-:Y:S02]  /*0e20*/  UISETP.NE.AND UP1, UPT, UR46, URZ, UPT ;  /* 0x0000003f2e00728c */ /* 0x000fe4000bf25270 */
[----:B------:R-:W-:Y:S01]  /*0e30*/  USHF.R.U64 UR23, UR22, UR18, UR7 ;  /* 0x0000001216177299 */ /* 0x000fe20008001207 */
[----:B------:R-:W-:Y:S01]  /*0e40*/  ULDC UR17, c[0x0][0x600] ;  /* 0x0001800000117ab9 */ /* 0x000fe20000000800 */
[----:B------:R-:W-:-:S02]  /*0e50*/  ULOP3.LUT UR13, URZ, UR6, URZ, 0x33, !UPT ;  /* 0x000000063f0d7292 */ /* 0x000fc4000f8e333f */
[----:B------:R-:W-:Y:S02]  /*0e60*/  UIADD3 UR15, UR17, -0x1, URZ ;  /* 0xffffffff110f7890 */ /* 0x000fe4000fffe03f */
[----:B------:R-:W-:Y:S02]  /*0e70*/  USEL UR12, UR8, UR12, !UP1 ;  /* 0x0000000c080c7287 */ /* 0x000fe4000c800000 */
[----:B------:R-:W-:Y:S01]  /*0e80*/  USHF.R.U32.HI UR7, URZ, UR18, UR7 ;  /* 0x000000123f077299 */ /* 0x000fe20008011607 */
[----:B------:R-:W-:Y:S01]  /*0e90*/  ULDC UR19, c[0x0][0x648] ;  /* 0x0001920000137ab9 */ /* 0x000fe20000000800 */
[----:B------:R-:W-:Y:S01]  /*0ea0*/  ULDC UR20, c[0x0][0x638] ;  /* 0x00018e0000147ab9 */ /* 0x000fe20000000800 */
[----:B------:R-:W-:Y:S01]  /*0eb0*/  UMOV UR21, 0x1 ;  /* 0x0000000100157882 */ /* 0x000fe20000000000 */
[----:B------:R-:W-:Y:S01]  /*0ec0*/  UMOV UR6, UR23 ;  /* 0x0000001700067c82 */ /* 0x000fe20008000000 */
[----:B------:R-:W-:Y:S07]  /*0ed0*/  @!P0 BRA `(.L_x_10) ;  /* 0x0000000000308947 */ /* 0x000fee0003800000 */
[----:B------:R-:W-:Y:S02]  /*0ee0*/  ULDC UR10, c[0x0][0x64c] ;  /* 0x00019300000a7ab9 */ /* 0x000fe40000000800 */
        /* <DEDUP_REMOVED lines=8> */
[----:B------:R-:W-:-:S07]  /*0f70*/  UIMAD.WIDE.U32.X UR4, UR14, UR5, UR10, UP0 ;  /* 0x000000050e0472a5 */ /* 0x000fce00080e040a */
[----:B------:R-:W-:Y:S01]  /*0f80*/  UMOV UR6, UR4 ;  /* 0x0000000400067c82 */ /* 0x000fe20008000000 */
[----:B------:R-:W-:-:S05]  /*0f90*/  UMOV UR7, UR5 ;  /* 0x0000000500077c82 */ /* 0x000fca0008000000 */
.L_x_10:
[----:B------:R-:W-:Y:S01]  /*0fa0*/  USHF.R.U64 UR5, UR6, UR19, UR7 ;  /* 0x0000001306057299 */ /* 0x000fe20008001207 */
[----:B------:R-:W-:Y:S01]  /*0fb0*/  IMAD.MOV.U32 R0, RZ, RZ, 0x1 ;  /* 0x00000001ff007424 */ /* 0x000fe200078e00ff */
[----:B------:R-:W-:Y:S02]  /*0fc0*/  USHF.L.U32 UR4, UR21, UR18, URZ ;  /* 0x0000001215047299 */ /* 0x000fe4000800063f */
[----:B------:R-:W-:Y:S02]  /*0fd0*/  ULOP3.LUT UR13, UR22, UR13, URZ, 0xc0, !UPT ;  /* 0x0000000d160d7292 */ /* 0x000fe4000f8ec03f */
[----:B------:R-:W-:Y:S02]  /*0fe0*/  UIADD3 UR6, -UR5, URZ, URZ ;  /* 0x0000003f05067290 */ /* 0x000fe4000fffe13f */
[----:B------:R-:W-:Y:S02]  /*0ff0*/  UIMAD UR13, UR4, UR5, UR13 ;  /* 0x00000005040d72a4 */ /* 0x000fe4000f8e020d */
[----:B------:R-:W-:-:S02]  /*1000*/  ULOP3.LUT UR15, UR16, UR15, URZ, 0xc0, !UPT ;  /* 0x0000000f100f7292 */ /* 0x000fc4000f8ec03f */
[----:B------:R-:W-:Y:S01]  /*1010*/  UIMAD UR4, UR6, UR20, UR23 ;  /* 0x00000014060472a4 */ /* 0x000fe2000f8e0217 */
[----:B------:R-:W-:Y:S01]  /*1020*/  ULDC UR5, c[0x0][0x610] ;  /* 0x0001840000057ab9 */ /* 0x000fe20000000800 */
[----:B------:R-:W-:Y:S02]  /*1030*/  UISETP.NE.AND UP0, UPT, UR46, URZ, UPT ;  /* 0x0000003f2e00728c */ /* 0x000fe4000bf05270 */
[----:B------:R-:W-:Y:S02]  /*1040*/  UIMAD UR12, UR13, UR5, UR12 ;  /* 0x000000050d0c72a4 */ /* 0x000fe4000f8e020c */
[----:B------:R-:W-:-:S04]  /*1050*/  UIMAD UR4, UR4, UR17, UR15 ;  /* 0x00000011040472a4 */ /* 0x000fc8000f8e020f */
[----:B------:R-:W-:Y:S02]  /*1060*/  USEL UR42, UR4, UR12, !UP0 ;  /* 0x0000000c042a7287 */ /* 0x000fe4000c000000 */
[----:B------:R-:W-:-:S12]  /*1070*/  USEL UR41, UR12, UR4, !UP0 ;  /* 0x000000040c297287 */ /* 0x000fd8000c000000 */
.L_x_8:
[----:B------:R-:W-:-:S08]  /*1080*/  NOP ;  /* 0x0000000000007918 */ /* 0x000fd00000000000 */
[----:B------:R-:W1:Y:S02]  /*1090*/  USETMAXREG.TRY_ALLOC.CTAPOOL UP0, 0xf0 ;  /* 0x000000f0000079c8 */ /* 0x000e640008000600 */
[----:B-1----:R-:W-:-:S13]  /*10a0*/  PLOP3.LUT P0, PT, PT, PT, UP0, 0x80, 0x0 ;  /* 0x000000000000781c */ /* 0x002fda0003f0f008 */
[----:B------:R-:W-:Y:S05]  /*10b0*/  @!P0 BRA `(.L_x_8) ;  /* 0xfffffffc00f08947 */ /* 0x000fea000383ffff */
[----:B------:R-:W-:Y:S01]  /*10c0*/  ULDC.64 UR4, c[0x0][0x598] ;  /* 0x0001660000047ab9 */ /* 0x000fe20000000a00 */
[----:B------:R-:W-:Y:S01]  /*10d0*/  ULDC.64 UR36, c[0x0][0x208] ;  /* 0x0000820000247ab9 */ /* 0x000fe20000000a00 */
[----:B------:R-:W-:-:S04]  /*10e0*/  ISETP.NE.U32.AND P0, PT, RZ, UR4, PT ;  /* 0x00000004ff007c0c */ /* 0x000fc8000bf05070 */
[----:B------:R-:W-:-:S13]  /*10f0*/  ISETP.NE.AND.EX P0, PT, RZ, UR5, PT, P0 ;  /* 0x00000005ff007c0c */ /* 0x000fda000bf05300 */
[----:B------:R-:W-:Y:S05]  /*1100*/  @!P0 BRA `(.L_x_11) ;  /* 0x00000000001c8947 */ /* 0x000fea0003800000 */
[----:B------:R-:W1:Y:S02]  /*1110*/  LDC.64 R2, c[0x0][0x598] ;  /* 0x00016600ff027b82 */ /* 0x000e640000000a00 */
[----:B-1----:R-:W2:Y:S02]  /*1120*/  LDG.E.64 R2, desc[UR36][R2.64] ;  /* 0x0000002402027981 */ /* 0x002ea4000c1e1b00 */
[----:B--2---:R-:W-:-:S04]  /*1130*/  ISETP.NE.U32.AND P0, PT, R2, RZ, PT ;  /* 0x000000ff0200720c */ /* 0x004fc80003f05070 */
[----:B------:R-:W-:-:S13]  /*1140*/  ISETP.NE.AND.EX P0, PT, R3, RZ, PT, P0 ;  /* 0x000000ff0300720c */ /* 0x000fda0003f05300 */
[----:B------:R-:W-:Y:S05]  /*1150*/  @!P0 BRA `(.L_x_11) ;  /* 0x0000000000088947 */ /* 0x000fea0003800000 */
[----:B------:R1:W5:Y:S01]  /*1160*/  LD.E R2, desc[UR36][R2.64] ;  /* 0x0000002402027980 */ /* 0x000362000c101900 */
[----:B------:R-:W-:Y:S05]  /*1170*/  BRA `(.L_x_12) ;  /* 0x0000000000247947 */ /* 0x000fea0003800000 */
.L_x_11:
[----:B------:R-:W-:Y:S02]  /*1180*/  ULDC.64 UR4, c[0x0][0x588] ;  /* 0x0001620000047ab9 */ /* 0x000fe40000000a00 */
[----:B------:R-:W-:-:S04]  /*1190*/  ISETP.NE.U32.AND P0, PT, RZ, UR4, PT ;  /* 0x00000004ff007c0c */ /* 0x000fc8000bf05070 */
[----:B------:R-:W-:-:S13]  /*11a0*/  ISETP.NE.AND.EX P0, PT, RZ, UR5, PT, P0 ;  /* 0x00000005ff007c0c */ /* 0x000fda000bf05300 */
[----:B------:R-:W-:Y:S05]  /*11b0*/  @!P0 BRA `(.L_x_13) ;  /* 0x00000000000c8947 */ /* 0x000fea0003800000 */
[----:B------:R-:W1:Y:S02]  /*11c0*/  LDC.64 R2, c[0x0][0x588] ;  /* 0x00016200ff027b82 */ /* 0x000e640000000a00 */
[----:B-1----:R2:W5:Y:S01]  /*11d0*/  LDG.E R2, desc[UR36][R2.64] ;  /* 0x0000002402027981 */ /* 0x002562000c1e1900 */
[----:B------:R-:W-:Y:S05]  /*11e0*/  BRA `(.L_x_12) ;  /* 0x0000000000087947 */ /* 0x000fea0003800000 */
.L_x_13:
[----:B------:R-:W-:Y:S02]  /*11f0*/  ULDC UR4, c[0x0][0x580] ;  /* 0x0001600000047ab9 */ /* 0x000fe40000000800 */
[----:B------:R-:W-:-:S07]  /*1200*/  IMAD.U32 R2, RZ, RZ, UR4 ;  /* 0x00000004ff027e24 */ /* 0x000fce000f8e00ff */
.L_x_12:
[----:B------:R-:W-:Y:S02]  /*1210*/  ULDC.64 UR4, c[0x0][0x5a0] ;  /* 0x0001680000047ab9 */ /* 0x000fe40000000a00 */
[----:B------:R-:W-:-:S04]  /*1220*/  ISETP.NE.U32.AND P0, PT, RZ, UR4, PT ;  /* 0x00000004ff007c0c */ /* 0x000fc8000bf05070 */
[----:B------:R-:W-:-:S13]  /*1230*/  ISETP.NE.AND.EX P0, PT, RZ, UR5, PT, P0 ;  /* 0x00000005ff007c0c */ /* 0x000fda000bf05300 */
[----:B------:R-:W-:Y:S05]  /*1240*/  @!P0 BRA `(.L_x_14) ;  /* 0x00000000001c8947 */ /* 0x000fea0003800000 */
[----:B------:R-:W3:Y:S02]  /*1250*/  LDC.64 R4, c[0x0][0x5a0] ;  /* 0x00016800ff047b82 */ /* 0x000ee40000000a00 */
[----:B---3--:R-:W3:Y:S02]  /*1260*/  LDG.E.64 R4, desc[UR36][R4.64] ;  /* 0x0000002404047981 */ /* 0x008ee4000c1e1b00 */
[----:B---3--:R-:W-:-:S04]  /*1270*/  ISETP.NE.U32.AND P0, PT, R4, RZ, PT ;  /* 0x000000ff0400720c */ /* 0x008fc80003f05070 */
[----:B------:R-:W-:-:S13]  /*1280*/  ISETP.NE.AND.EX P0, PT, R5, RZ, PT, P0 ;  /* 0x000000ff0500720c */ /* 0x000fda0003f05300 */
[----:B------:R-:W-:Y:S05]  /*1290*/  @!P0 BRA `(.L_x_14) ;  /* 0x0000000000088947 */ /* 0x000fea0003800000 */
[----:B------:R3:W5:Y:S01]  /*12a0*/  LD.E R16, desc[UR36][R4.64] ;  /* 0x0000002404107980 */ /* 0x000762000c101900 */
[----:B------:R-:W-:Y:S05]  /*12b0*/  BRA `(.L_x_15) ;  /* 0x0000000000247947 */ /* 0x000fea0003800000 */
.L_x_14:
[----:B------:R-:W-:Y:S02]  /*12c0*/  ULDC.64 UR4, c[0x0][0x590] ;  /* 0x0001640000047ab9 */ /* 0x000fe40000000a00 */
[----:B------:R-:W-:-:S04]  /*12d0*/  ISETP.NE.U32.AND P0, PT, RZ, UR4, PT ;  /* 0x00000004ff007c0c */ /* 0x000fc8000bf05070 */
[----:B------:R-:W-:-:S13]  /*12e0*/  ISETP.NE.AND.EX P0, PT, RZ, UR5, PT, P0 ;  /* 0x00000005ff007c0c */ /* 0x000fda000bf05300 */
[----:B------:R-:W-:Y:S05]  /*12f0*/  @!P0 BRA `(.L_x_16) ;  /* 0x00000000000c8947 */ /* 0x000fea0003800000 */
[----:B------:R-:W3:Y:S02]  /*1300*/  LDC.64 R16, c[0x0][0x590] ;  /* 0x00016400ff107b82 */ /* 0x000ee40000000a00 */
[----:B---3--:R4:W5:Y:S01]  /*1310*/  LDG.E R16, desc[UR36][R16.64] ;  /* 0x0000002410107981 */ /* 0x008962000c1e1900 */
[----:B------:R-:W-:Y:S05]  /*1320*/  BRA `(.L_x_15) ;  /* 0x0000000000087947 */ /* 0x000fea0003800000 */
.L_x_16:
[----:B------:R-:W-:Y:S02]  /*1330*/  ULDC UR4, c[0x0][0x584] ;  /* 0x0001610000047ab9 */ /* 0x000fe40000000800 */
[----:B------:R-:W-:-:S07]  /*1340*/  IMAD.U32 R16, RZ, RZ, UR4 ;  /* 0x00000004ff107e24 */ /* 0x000fce000f8e00ff */
.L_x_15:
[----:B------:R-:W-:-:S13]  /*1350*/  LOP3.LUT P0, RZ, R0, 0xff, RZ, 0xc0, !PT ;  /* 0x000000ff00ff7812 */ /* 0x000fda000780c0ff */
[----:B------:R-:W-:Y:S05]  /*1360*/  @!P0 EXIT ;  /* 0x000000000000894d */ /* 0x000fea0003800000 */
[----:B------:R-:W-:Y:S01]  /*1370*/  ULDC UR4, c[0x0][0x28c] ;  /* 0x0000a30000047ab9 */ /* 0x000fe20000000800 */
[----:B------:R-:W-:Y:S01]  /*1380*/  UMOV UR38, URZ ;  /* 0x0000003f00267c82 */ /* 0x000fe20008000000 */
[----:B------:R-:W-:Y:S01]  /*1390*/  UIADD3 UR4, UR4, 0x1f, URZ ;  /* 0x0000001f04047890 */ /* 0x000fe2000fffe03f */
[----:B------:R-:W-:-:S03]  /*13a0*/  UMOV UR39, URZ ;  /* 0x0000003f00277c82 */ /* 0x000fc60008000000 */
[----:B------:R-:W-:-:S04]  /*13b0*/  USHF.R.S32.HI UR5, URZ, 0x1f, UR4 ;  /* 0x0000001f3f057899 */ /* 0x000fc80008011404 */
[----:B------:R-:W-:-:S04]  /*13c0*/  ULEA.HI UR5, UR5, UR4, URZ, 0x5 ;  /* 0x0000000405057291 */ /* 0x000fc8000f8f283f */
[----:B------:R-:W-:-:S12]  /*13d0*/  USHF.R.S32.HI UR44, URZ, 0x5, UR5 ;  /* 0x000000053f2c7899 */ /* 0x000fd80008011405 */
.L_x_800:
[----:B------:R-:W0:Y:S01]  /*13e0*/  S2R R0, SR_TID.X ;  /* 0x0000000000007919 */ /* 0x000e220000002100 */
[----:B-1----:R-:W1:Y:S01]  /*13f0*/  S2UR UR6, SR_CgaCtaId ;  /* 0x00000000000679c3 */ /* 0x002e620000008800 */
[----:B------:R-:W-:Y:S02]  /*1400*/  UMOV UR45, 0x400 ;  /* 0x00000400002d7882 */ /* 0x000fe40000000000 */
[----:B-1----:R-:W-:Y:S01]  /*1410*/  ULEA UR45, UR6, UR45, 0x18 ;  /* 0x0000002d062d7291 */ /* 0x002fe2000f8ec03f */
[----:B0-----:R-:W-:-:S04]  /*1420*/  LOP3.LUT R0, R0, 0x80, RZ, 0xc0, !PT ;  /* 0x0000008000007812 */ /* 0x001fc800078ec0ff */
[----:B------:R-:W-:-:S06]  /*1430*/  SHF.R.U32.HI R0, RZ, 0x7, R0 ;  /* 0x00000007ff007819 */ /* 0x000fcc0000011600 */
[----:B------:R-:W0:Y:S02]  /*1440*/  SHFL.IDX PT, R0, R0, RZ, 0x1f ;  /* 0x00001fff00007589 */ /* 0x000e2400000e0000 */
[----:B0-----:R-:W-:-:S13]  /*1450*/  R2UR UR4, R0 ;  /* 0x00000000000472ca */ /* 0x001fda00000e0000 */
[----:B------:R-:W-:-:S04]  /*1460*/  ULEA.HI UR5, UR4, UR4, URZ, 0x1 ;  /* 0x0000000404057291 */ /* 0x000fc8000f8f083f */
[----:B------:R-:W-:-:S04]  /*1470*/  ULOP3.LUT UR5, UR5, 0xffffe, URZ, 0xc0, !UPT ;  /* 0x000ffffe05057892 */ /* 0x000fc8000f8ec03f */
[----:B------:R-:W-:-:S03]  /*1480*/  UIADD3 UR5, UR4, -UR5, URZ ;  /* 0x8000000504057290 */ /* 0x000fc6000fffe03f */
[----:B------:R-:W-:Y:S01]  /*1490*/  ULDC UR4, c[0x0][0x28c] ;  /* 0x0000a30000047ab9 */ /* 0x000fe20000000800 */
[----:B------:R-:W-:Y:S01]  /*14a0*/  ULEA UR5, UR5, UR45, 0xc ;  /* 0x0000002d05057291 */ /* 0x000fe2000f8e603f */
[----:B------:R-:W-:-:S03]  /*14b0*/  ISETP.LT.AND P0, PT, RZ, UR4, PT ;  /* 0x00000004ff007c0c */ /* 0x000fc6000bf01270 */
[----:B------:R-:W-:-:S04]  /*14c0*/  UIADD3 UR5, UR5, 0x100, URZ ;  /* 0x0000010005057890 */ /* 0x000fc8000fffe03f */
[----:B------:R-:W-:-:S04]  /*14d0*/  USHF.R.U32.HI UR5, URZ, 0x4, UR5 ;  /* 0x000000043f057899 */ /* 0x000fc80008011605 */
[----:B------:R-:W-:Y:S02]  /*14e0*/  ULOP3.LUT UR47, UR5, 0x3fff, URZ, 0xc0, !UPT ;  /* 0x00003fff052f7892 */ /* 0x000fe4000f8ec03f */
[----:B---345:R-:W-:Y:S10]  /*14f0*/  @P0 BRA `(.L_x_17) ;  /* 0x0000000000400947 */ /* 0x038ff40003800000 */
[----:B------:R-:W-:Y:S01]  /*1500*/  MOV R0, 0x0 ;  /* 0x0000000000007802 */ /* 0x000fe20000000f00 */
[----:B------:R-:W-:Y:S01]  /*1510*/  ULDC.64 UR4, c[0x4][0x68] ;  /* 0x01001a0000047ab9 */ /* 0x000fe20000000a00 */
[----:B------:R-:W-:Y:S01]  /*1520*/  ULDC.64 UR6, c[0x4][0x8] ;  /* 0x0100020000067ab9 */ /* 0x000fe20000000a00 */
[----:B---3--:R-:W-:Y:S01]  /*1530*/  IMAD.U32 R4, RZ, RZ, UR4 ;  /* 0x00000004ff047e24 */ /* 0x008fe2000f8e00ff */
[----:B------:R0:W1:Y:S01]  /*1540*/  LDC.64 R14, c[0x4][R0] ;  /* 0x01000000000e7b82 */ /* 0x0000620000000a00 */
[----:B------:R-:W-:Y:S01]  /*1550*/  IMAD.U32 R5, RZ, RZ, UR5 ;  /* 0x00000005ff057e24 */ /* 0x000fe2000f8e00ff */
[----:B------:R-:W-:Y:S01]  /*1560*/  ULDC.64 UR4, c[0x4][0x70] ;  /* 0x01001c0000047ab9 */ /* 0x000fe20000000a00 */
[----:B------:R-:W-:Y:S02]  /*1570*/  IMAD.U32 R10, RZ, RZ, UR6 ;  /* 0x00000006ff0a7e24 */ /* 0x000fe4000f8e00ff */
[----:B------:R-:W-:Y:S02]  /*1580*/  IMAD.U32 R6, RZ, RZ, UR4 ;  /* 0x00000004ff067e24 */ /* 0x000fe4000f8e00ff */
[----:B------:R-:W-:-:S02]  /*1590*/  IMAD.U32 R7, RZ, RZ, UR5 ;  /* 0x00000005ff077e24 */ /* 0x000fc4000f8e00ff */
[----:B------:R-:W-:Y:S02]  /*15a0*/  IMAD.U32 R11, RZ, RZ, UR7 ;  /* 0x00000007ff0b7e24 */ /* 0x000fe4000f8e00ff */
[----:B------:R-:W-:Y:S02]  /*15b0*/  IMAD.MOV.U32 R8, RZ, RZ, 0x1e1 ;  /* 0x000001e1ff087424 */ /* 0x000fe400078e00ff */
[----:B------:R-:W-:Y:S02]  /*15c0*/  IMAD.MOV.U32 R12, RZ, RZ, 0x1 ;  /* 0x00000001ff0c7424 */ /* 0x000fe400078e00ff */
[----:B0-----:R-:W-:-:S07]  /*15d0*/  IMAD.MOV.U32 R13, RZ, RZ, RZ ;  /* 0x000000ffff0d7224 */ /* 0x001fce00078e00ff */
[----:B------:R-:W-:-:S07]  /*15e0*/  LEPC R20, `(.L_x_17) ;  /* 0x000000001014794e */ /* 0x000fce0000000000 */
[----:B-12-45:R-:W-:Y:S05]  /*15f0*/  CALL.ABS.NOINC R14 ;  /* 0x000000000e007343 */ /* 0x036fea0003c00000 */
.L_x_17:
[----:B------:R-:W-:-:S06]  /*1600*/  ULOP3.LUT UR4, UR40, 0x1, URZ, 0xfc, !UPT ;  /* 0x0000000128047892 */ /* 0x000fcc000f8efc3f */
[----:B------:R-:W-:-:S05]  /*1610*/  IMAD.U32 R0, RZ, RZ, UR4 ;  /* 0x00000004ff007e24 */ /* 0x000fca000f8e00ff */
[----:B------:R-:W-:-:S13]  /*1620*/  ISETP.NE.AND P0, PT, R0, 0x3, PT ;  /* 0x000000030000780c */ /* 0x000fda0003f05270 */
[----:B------:R-:W-:Y:S05]  /*1630*/  @!P0 BRA `(.L_x_18) ;  /* 0x0000000000048947 */ /* 0x000fea0003800000 */
[----:B------:R-:W-:Y:S01]  /*1640*/  BPT.TRAP 0x1 ;  /* 0x000000040000795c */ /* 0x000fe20000300000 */
.L_x_18:
[----:B--2---:R-:W-:Y:S02]  /*1650*/  IMAD.U32 R3, RZ, RZ, UR39 ;  /* 0x00000027ff037e24 */ /* 0x004fe4000f8e00ff */
[----:B------:R-:W-:-:S03]  /*1660*/  IMAD.U32 R0, RZ, RZ, UR38 ;  /* 0x00000026ff007e24 */ /* 0x000fc6000f8e00ff */
[----:B------:R-:W-:Y:S02]  /*1670*/  LEA R3, R3, UR45, 0x3 ;  /* 0x0000002d03037c11 */ /* 0x000fe4000f8e18ff */
[----:B------:R-:W-:-:S04]  /*1680*/  SHF.L.U32 R0, R0, 0x1f, RZ ;  /* 0x0000001f00007819 */ /* 0x000fc800000006ff */
[----:B------:R0:W1:Y:S01]  /*1690*/  SYNCS.PHASECHK.TRANS64.TRYWAIT P1, [R3+URZ], R0 ;  /* 0x00000000030075a7 */ /* 0x000062000802017f */
[----:B------:R-:W-:Y:S05]  /*16a0*/  @!P0 BRA `(.L_x_19) ;  /* 0x0000000000048947 */ /* 0x000fea0003800000 */
[----:B------:R-:W-:Y:S01]  /*16b0*/  BPT.TRAP 0x1 ;  /* 0x000000040000795c */ /* 0x000fe20000300000 */
.L_x_19:
[----:B-1----:R-:W-:Y:S05]  /*16c0*/  @P1 BRA `(.L_x_20) ;  /* 0x0000000000081947 */ /* 0x002fea0003800000 */
[----:B------:R-:W1:Y:S02]  /*16d0*/  SYNCS.PHASECHK.TRANS64.TRYWAIT P1, [R3+URZ], R0 ;  /* 0x00000000030075a7 */ /* 0x000e64000802017f */
[----:B-1----:R-:W-:Y:S05]  /*16e0*/  @!P1 BRA `(.L_x_21) ;  /* 0x0000022800709947 */ /* 0x002fea0003800000 */
.L_x_20:
[----:B------:R-:W-:-:S04]  /*16f0*/  UISETP.LT.AND UP0, UPT, UR44, 0x1, UPT ;  /* 0x000000012c00788c */ /* 0x000fc8000bf01270 */
[----:B------:R-:W-:-:S06]  /*1700*/  USEL UR4, UR44, 0x1, UP0 ;  /* 0x000000012c047887 */ /* 0x000fcc0008000000 */
[----:B---3--:R-:W-:Y:S01]  /*1710*/  IMAD.U32 R5, RZ, RZ, UR4 ;  /* 0x00000004ff057e24 */ /* 0x008fe2000f8e00ff */
[----:B------:R-:W-:Y:S05]  /*1720*/  WARPSYNC.ALL ;  /* 0x0000000000007948 */ /* 0x000fea0003800000 */
[----:B------:R-:W-:-:S04]  /*1730*/  IADD3 R5, -R5, UR44, RZ ;  /* 0x0000002c05057c10 */ /* 0x000fc8000fffe1ff */
[----:B------:R-:W-:Y:S01]  /*1740*/  ISETP.GE.AND P1, PT, R5, 0x1, PT ;  /* 0x000000010500780c */ /* 0x000fe20003f26270 */
[----:B------:R-:W-:Y:S01]  /*1750*/  UIADD3 UR4, UR45, 0x14100, URZ ;  /* 0x000141002d047890 */ /* 0x000fe2000fffe03f */
[----:B------:R-:W-:Y:S01]  /*1760*/  WARPGROUP.ARRIVE ;  /* 0x00000000000079c5 */ /* 0x000fe20000000000 */
[----:B------:R-:W-:Y:S01]  /*1770*/  ULOP3.LUT UR8, UR47, 0x10000, URZ, 0xfc, !UPT ;  /* 0x000100002f087892 */ /* 0x000fe2000f8efc3f */
[----:B------:R2:W-:Y:S01]  /*1780*/  STL [R1+0x454], R23 ;  /* 0x0004541701007387 */ /* 0x0005e20000100800 */
[----:B------:R-:W-:Y:S02]  /*1790*/  USHF.R.U32.HI UR4, URZ, 0x4, UR4 ;  /* 0x000000043f047899 */ /* 0x000fe40008011604 */
[----:B------:R-:W-:Y:S01]  /*17a0*/  ULEA UR10, UR39, UR8, 0xa ;  /* 0x00000008270a7291 */ /* 0x000fe2000f8e503f */
[----:B------:R3:W-:Y:S01]  /*17b0*/  STL [R1+0x450], R22 ;  /* 0x0004501601007387 */ /* 0x0007e20000100800 */
[----:B------:R-:W-:Y:S01]  /*17c0*/  ULOP3.LUT UR4, UR4, 0x3fff, URZ, 0xc0, !UPT ;  /* 0x00003fff04047892 */ /* 0x000fe2000f8ec03f */
[----:B------:R-:W-:Y:S01]  /*17d0*/  UMOV UR5, 0x80000020 ;  /* 0x8000002000057882 */ /* 0x000fe20000000000 */
[----:B------:R-:W-:-:S02]  /*17e0*/  UMOV UR7, 0x80000020 ;  /* 0x8000002000077882 */ /* 0x000fc40000000000 */
[----:B------:R-:W-:Y:S01]  /*17f0*/  ULOP3.LUT UR9, UR4, 0x10000, URZ, 0xfc, !UPT ;  /* 0x0001000004097892 */ /* 0x000fe2000f8efc3f */
[----:B------:R4:W-:Y:S01]  /*1800*/  STL [R1+0x44c], R17 ;  /* 0x00044c1101007387 */ /* 0x0009e20000100800 */
[----:B------:R-:W-:Y:S01]  /*1810*/  UMOV UR13, UR5 ;  /* 0x00000005000d7c82 */ /* 0x000fe20008000000 */
[----:B------:R-:W-:Y:S01]  /*1820*/  UMOV UR4, UR10 ;  /* 0x0000000a00047c82 */ /* 0x000fe20008000000 */
[----:B------:R-:W-:Y:S01]  /*1830*/  UIMAD UR11, UR39, 0x600, UR9 ;  /* 0x00000600270b78a4 */ /* 0x000fe2000f8e0209 */
[----:B-----5:R0:W-:Y:S01]  /*1840*/  STL [R1+0x448], R16 ;  /* 0x0004481001007387 */ /* 0x0201e20000100800 */
[----:B------:R-:W-:Y:S01]  /*1850*/  UMOV UR12, UR4 ;  /* 0x00000004000c7c82 */ /* 0x000fe20008000000 */
[----:B------:R-:W-:Y:S01]  /*1860*/  UMOV UR15, 0x80000020 ;  /* 0x80000020000f7882 */ /* 0x000fe20000000000 */
[----:B------:R-:W-:Y:S01]  /*1870*/  UIADD3 UR14, UR11, 0x300, URZ ;  /* 0x000003000b0e7890 */ /* 0x000fe2000fffe03f */
[----:B------:R1:W-:Y:S02]  /*1880*/  STL [R1+0x444], R5 ;  /* 0x0004440501007387 */ /* 0x0003e40000100800 */
[----:B------:R-:W-:-:S02]  /*1890*/  UMOV UR6, UR11 ;  /* 0x0000000b00067c82 */ /* 0x000fc40008000000 */
[----:B------:R-:W-:Y:S01]  /*18a0*/  HGMMA.64x192x16.F32 R100, gdesc[UR4], RZ, !UPT, gsb0 ;  /* 0x02e00000046479f0 */ /* 0x000fe2000c0008ff */
[----:B------:R1:W-:Y:S02]  /*18b0*/  STL [R1+0x440], R2 ;  /* 0x0004400201007387 */ /* 0x0003e40000100800 */
[----:B------:R-:W-:Y:S02]  /*18c0*/  WARPGROUP.DEPBAR.LE gsb0, 0x0 ;  /* 0x00008000000079c5 */ /* 0x000fe40000010000 */
[----:B------:R-:W-:Y:S02]  /*18d0*/  IMAD.MOV.U32 R76, RZ, RZ, R120 ;  /* 0x000000ffff4c7224 */ /* 0x000fe400078e0078 */
[----:B------:R-:W-:Y:S02]  /*18e0*/  IMAD.MOV.U32 R75, RZ, RZ, R121 ;  /* 0x000000ffff4b7224 */ /* 0x000fe400078e0079 */
[----:B------:R-:W-:Y:S02]  /*18f0*/  IMAD.MOV.U32 R74, RZ, RZ, R122 ;  /* 0x000000ffff4a7224 */ /* 0x000fe400078e007a */
[----:B------:R-:W-:-:S02]  /*1900*/  IMAD.MOV.U32 R73, RZ, RZ, R123 ;  /* 0x000000ffff497224 */ /* 0x000fc400078e007b */
[----:B------:R-:W-:Y:S02]  /*1910*/  IMAD.MOV.U32 R72, RZ, RZ, R124 ;  /* 0x000000ffff487224 */ /* 0x000fe400078e007c */
[----:B------:R-:W-:Y:S02]  /*1920*/  IMAD.MOV.U32 R71, RZ, RZ, R125 ;  /* 0x000000ffff477224 */ /* 0x000fe400078e007d */
        /* <DEDUP_REMOVED lines=47> */
[----:B--2---:R-:W-:Y:S02]  /*1c20*/  IMAD.MOV.U32 R23, RZ, RZ, R173 ;  /* 0x000000ffff177224 */ /* 0x004fe400078e00ad */
[----:B---3--:R-:W-:Y:S02]  /*1c30*/  IMAD.MOV.U32 R22, RZ, RZ, R174 ;  /* 0x000000ffff167224 */ /* 0x008fe400078e00ae */
[----:B------:R-:W-:Y:S02]  /*1c40*/  IMAD.MOV.U32 R21, RZ, RZ, R175 ;  /* 0x000000ffff157224 */ /* 0x000fe400078e00af */
[----:B------:R-:W-:Y:S02]  /*1c50*/  IMAD.MOV.U32 R20, RZ, RZ, R176 ;  /* 0x000000ffff147224 */ /* 0x000fe400078e00b0 */
[----:B------:R-:W-:-:S02]  /*1c60*/  IMAD.MOV.U32 R19, RZ, RZ, R177 ;  /* 0x000000ffff137224 */ /* 0x000fc400078e00b1 */
[----:B------:R-:W-:Y:S02]  /*1c70*/  IMAD.MOV.U32 R18, RZ, RZ, R178 ;  /* 0x000000ffff127224 */ /* 0x000fe400078e00b2 */
[----:B----4-:R-:W-:Y:S02]  /*1c80*/  IMAD.MOV.U32 R17, RZ, RZ, R179 ;  /* 0x000000ffff117224 */ /* 0x010fe400078e00b3 */
[----:B0-----:R-:W-:Y:S02]  /*1c90*/  IMAD.MOV.U32 R16, RZ, RZ, R180 ;  /* 0x000000ffff107224 */ /* 0x001fe400078e00b4 */
        /* <DEDUP_REMOVED lines=10> */
[----:B-1----:R-:W-:Y:S02]  /*1d40*/  IMAD.MOV.U32 R5, RZ, RZ, R191 ;  /* 0x000000ffff057224 */ /* 0x002fe400078e00bf */
[----:B------:R-:W-:Y:S02]  /*1d50*/  IMAD.MOV.U32 R4, RZ, RZ, R192 ;  /* 0x000000ffff047224 */ /* 0x000fe400078e00c0 */
[----:B------:R-:W-:Y:S02]  /*1d60*/  IMAD.MOV.U32 R3, RZ, RZ, R193 ;  /* 0x000000ffff037224 */ /* 0x000fe400078e00c1 */
[----:B------:R-:W-:Y:S02]  /*1d70*/  IMAD.MOV.U32 R2, RZ, RZ, R194 ;  /* 0x000000ffff027224 */ /* 0x000fe400078e00c2 */
[----:B------:R-:W-:-:S02]  /*1d80*/  IMAD.MOV.U32 R0, RZ, RZ, R195 ;  /* 0x000000ffff007224 */ /* 0x000fc400078e00c3 */
[----:B------:R-:W-:Y:S01]  /*1d90*/  WARPGROUP.ARRIVE ;  /* 0x00000000000079c5 */ /* 0x000fe20000000000 */
[----:B------:R-:W-:Y:S02]  /*1da0*/  IMAD.MOV.U32 R96, RZ, RZ, R100 ;  /* 0x000000ffff607224 */ /* 0x000fe400078e0064 */
[----:B------:R-:W-:Y:S02]  /*1db0*/  IMAD.MOV.U32 R95, RZ, RZ, R101 ;  /* 0x000000ffff5f7224 */ /* 0x000fe400078e0065 */
[----:B------:R-:W-:Y:S01]  /*1dc0*/  IMAD.MOV.U32 R94, RZ, RZ, R102 ;  /* 0x000000ffff5e7224 */ /* 0x000fe200078e0066 */
[----:B------:R-:W-:Y:S01]  /*1dd0*/  HGMMA.64x192x16.F32 R120, gdesc[UR12], RZ, !UPT, gsb0 ;  /* 0x02e000000c7879f0 */ /* 0x000fe2000c0008ff */
[----:B------:R-:W-:Y:S01]  /*1de0*/  IMAD.MOV.U32 R93, RZ, RZ, R103 ;  /* 0x000000ffff5d7224 */ /* 0x000fe200078e0067 */
[----:B------:R-:W-:Y:S01]  /*1df0*/  UIADD3 UR12, UR10, 0x200, URZ ;  /* 0x000002000a0c7890 */ /* 0x000fe2000fffe03f */
[----:B------:R-:W-:Y:S01]  /*1e00*/  IMAD.MOV.U32 R92, RZ, RZ, R104 ;  /* 0x000000ffff5c7224 */ /* 0x000fe200078e0068 */
[----:B------:R-:W-:Y:S01]  /*1e10*/  UMOV UR13, 0x80000020 ;  /* 0x80000020000d7882 */ /* 0x000fe20000000000 */
        /* <DEDUP_REMOVED lines=14> */
[----:B------:R-:W-:Y:S01]  /*1f00*/  IMAD.MOV.U32 R77, RZ, RZ, R119 ;  /* 0x000000ffff4d7224 */ /* 0x000fe200078e0077 */
[----:B------:R-:W-:Y:S02]  /*1f10*/  WARPGROUP.DEPBAR.LE gsb0, 0x0 ;  /* 0x00008000000079c5 */ /* 0x000fe40000010000 */
[----:B------:R0:W-:Y:S04]  /*1f20*/  STL.64 [R1+0x5d0], R214 ;  /* 0x0005d0d601007387 */ /* 0x0001e80000100a00 */
[----:B------:R1:W-:Y:S04]  /*1f30*/  STL.64 [R1+0x5c8], R212 ;  /* 0x0005c8d401007387 */ /* 0x0003e80000100a00 */
[----:B------:R2:W-:Y:S04]  /*1f40*/  STL.64 [R1+0x5c0], R210 ;  /* 0x0005c0d201007387 */ /* 0x0005e80000100a00 */
[----:B------:R3:W-:Y:S01]  /*1f50*/  STL.64 [R1+0x5b8], R208 ;  /* 0x0005b8d001007387 */ /* 0x0007e20000100a00 */
[----:B0-----:R-:W-:-:S02]  /*1f60*/  IMAD.MOV.U32 R214, RZ, RZ, R2 ;  /* 0x000000ffffd67224 */ /* 0x001fc400078e0002 */
[----:B------:R-:W-:Y:S01]  /*1f70*/  IMAD.MOV.U32 R215, RZ, RZ, R0 ;  /* 0x000000ffffd77224 */ /* 0x000fe200078e0000 */
[----:B------:R0:W-:Y:S01]  /*1f80*/  STL.64 [R1+0x5b0], R206 ;  /* 0x0005b0ce01007387 */ /* 0x0001e20000100a00 */
[----:B-1----:R-:W-:Y:S02]  /*1f90*/  IMAD.MOV.U32 R212, RZ, RZ, R4 ;  /* 0x000000ffffd47224 */ /* 0x002fe400078e0004 */
[----:B------:R-:W-:Y:S01]  /*1fa0*/  IMAD.MOV.U32 R213, RZ, RZ, R3 ;  /* 0x000000ffffd57224 */ /* 0x000fe200078e0003 */
[----:B------:R1:W-:Y:S01]  /*1fb0*/  STL.64 [R1+0x5a8], R204 ;  /* 0x0005a8cc01007387 */ /* 0x0003e20000100a00 */
[----:B--2---:R-:W-:Y:S02]  /*1fc0*/  IMAD.MOV.U32 R210, RZ, RZ, R6 ;  /* 0x000000ffffd27224 */ /* 0x004fe400078e0006 */
[----:B------:R-:W-:Y:S01]  /*1fd0*/  IMAD.MOV.U32 R211, RZ, RZ, R5 ;  /* 0x000000ffffd37224 */ /* 0x000fe200078e0005 */
[----:B------:R2:W-:Y:S01]  /*1fe0*/  STL.64 [R1+0x5a0], R202 ;  /* 0x0005a0ca01007387 */ /* 0x0005e20000100a00 */
[----:B---3--:R-:W-:-:S02]  /*1ff0*/  IMAD.MOV.U32 R208, RZ, RZ, R8 ;  /* 0x000000ffffd07224 */ /* 0x008fc400078e0008 */
[----:B------:R-:W-:Y:S01]  /*2000*/  IMAD.MOV.U32 R209, RZ, RZ, R7 ;  /* 0x000000ffffd17224 */ /* 0x000fe200078e0007 */
[----:B------:R3:W-:Y:S01]  /*2010*/  STL.64 [R1+0x598], R200 ;  /* 0x000598c801007387 */ /* 0x0007e20000100a00 */
[----:B0-----:R-:W-:Y:S02]  /*2020*/  IMAD.MOV.U32 R206, RZ, RZ, R10 ;  /* 0x000000ffffce7224 */ /* 0x001fe400078e000a */
[----:B------:R-:W-:Y:S01]  /*2030*/  IMAD.MOV.U32 R207, RZ, RZ, R9 ;  /* 0x000000ffffcf7224 */ /* 0x000fe200078e0009 */
[----:B------:R0:W-:Y:S01]  /*2040*/  STL.64 [R1+0x590], R198 ;  /* 0x000590c601007387 */ /* 0x0001e20000100a00 */
[----:B-1----:R-:W-:Y:S02]  /*2050*/  IMAD.MOV.U32 R204, RZ, RZ, R12 ;  /* 0x000000ffffcc7224 */ /* 0x002fe400078e000c */
[----:B------:R-:W-:Y:S01]  /*2060*/  IMAD.MOV.U32 R205, RZ, RZ, R11 ;  /* 0x000000ffffcd7224 */ /* 0x000fe200078e000b */
[----:B------:R1:W-:Y:S01]  /*2070*/  STL.64 [R1+0x588], R196 ;  /* 0x000588c401007387 */ /* 0x0003e20000100a00 */
[----:B--2---:R-:W-:-:S02]  /*2080*/  IMAD.MOV.U32 R202, RZ, RZ, R14 ;  /* 0x000000ffffca7224 */ /* 0x004fc400078e000e */
[----:B------:R-:W-:Y:S01]  /*2090*/  IMAD.MOV.U32 R203, RZ, RZ, R13 ;  /* 0x000000ffffcb7224 */ /* 0x000fe200078e000d */
[----:B------:R2:W-:Y:S01]  /*20a0*/  STL.64 [R1+0x580], R194 ;  /* 0x000580c201007387 */ /* 0x0005e20000100a00 */
[----:B---3--:R-:W-:Y:S02]  /*20b0*/  IMAD.MOV.U32 R200, RZ, RZ, R16 ;  /* 0x000000ffffc87224 */ /* 0x008fe400078e0010 */
[----:B------:R-:W-:Y:S01]  /*20c0*/  IMAD.MOV.U32 R201, RZ, RZ, R15 ;  /* 0x000000ffffc97224 */ /* 0x000fe200078e000f */
[----:B------:R3:W-:Y:S01]  /*20d0*/  STL.64 [R1+0x578], R192 ;  /* 0x000578c001007387 */ /* 0x0007e20000100a00 */
[----:B0-----:R-:W-:Y:S02]  /*20e0*/  IMAD.MOV.U32 R198, RZ, RZ, R18 ;  /* 0x000000ffffc67224 */ /* 0x001fe400078e0012 */
[----:B------:R-:W-:Y:S01]  /*20f0*/  IMAD.MOV.U32 R199, RZ, RZ, R17 ;  /* 0x000000ffffc77224 */ /* 0x000fe200078e0011 */
[----:B------:R0:W-:Y:S01]  /*2100*/  STL.64 [R1+0x570], R190 ;  /* 0x000570be01007387 */ /* 0x0001e20000100a00 */
[----:B-1----:R-:W-:-:S02]  /*2110*/  IMAD.MOV.U32 R196, RZ, RZ, R20 ;  /* 0x000000ffffc47224 */ /* 0x002fc400078e0014 */
[----:B------:R-:W-:Y:S01]  /*2120*/  IMAD.MOV.U32 R197, RZ, RZ, R19 ;  /* 0x000000ffffc57224 */ /* 0x000fe200078e0013 */
[----:B------:R1:W-:Y:S01]  /*2130*/  STL.64 [R1+0x568], R188 ;  /* 0x000568bc01007387 */ /* 0x0003e20000100a00 */
[----:B--2---:R-:W-:Y:S02]  /*2140*/  IMAD.MOV.U32 R194, RZ, RZ, R22 ;  /* 0x000000ffffc27224 */ /* 0x004fe400078e0016 */
[----:B------:R-:W-:Y:S01]  /*2150*/  IMAD.MOV.U32 R195, RZ, RZ, R21 ;  /* 0x000000ffffc37224 */ /* 0x000fe200078e0015 */
[----:B------:R2:W-:Y:S01]  /*2160*/  STL.64 [R1+0x560], R186 ;  /* 0x000560ba01007387 */ /* 0x0005e20000100a00 */
[----:B---3--:R-:W-:Y:S02]  /*2170*/  IMAD.MOV.U32 R192, RZ, RZ, R24 ;  /* 0x000000ffffc07224 */ /* 0x008fe400078e0018 */
[----:B------:R-:W-:Y:S01]  /*2180*/  IMAD.MOV.U32 R193, RZ, RZ, R23 ;  /* 0x000000ffffc17224 */ /* 0x000fe200078e0017 */
        /* <DEDUP_REMOVED lines=99> */
[----:B------:R-:W-:Y:S01]  /*27c0*/  STL.64 [R1+0x750], R214 ;  /* 0x000750d601007387 */ /* 0x000fe20000100a00 */
[----:B-1----:R-:W-:-:S02]  /*27d0*/  IMAD.MOV.U32 R124, RZ, RZ, R92 ;  /* 0x000000ffff7c7224 */ /* 0x002fc400078e005c */
[----:B------:R-:W-:Y:S01]  /*27e0*/  IMAD.MOV.U32 R125, RZ, RZ, R91 ;  /* 0x000000ffff7d7224 */ /* 0x000fe200078e005b */
[----:B------:R-:W-:Y:S01]  /*27f0*/  STL.64 [R1+0x748], R212 ;  /* 0x000748d401007387 */ /* 0x000fe20000100a00 */
[----:B--2---:R-:W-:Y:S02]  /*2800*/  IMAD.MOV.U32 R122, RZ, RZ, R94 ;  /* 0x000000ffff7a7224 */ /* 0x004fe400078e005e */
[----:B------:R-:W-:Y:S01]  /*2810*/  IMAD.MOV.U32 R123, RZ, RZ, R93 ;  /* 0x000000ffff7b7224 */ /* 0x000fe200078e005d */
[----:B------:R-:W-:Y:S01]  /*2820*/  STL.64 [R1+0x740], R210 ;  /* 0x000740d201007387 */ /* 0x000fe20000100a00 */
[----:B---3--:R-:W-:Y:S02]  /*2830*/  IMAD.MOV.U32 R120, RZ, RZ, R96 ;  /* 0x000000ffff787224 */ /* 0x008fe400078e0060 */
[----:B------:R-:W-:Y:S01]  /*2840*/  IMAD.MOV.U32 R121, RZ, RZ, R95 ;  /* 0x000000ffff797224 */ /* 0x000fe200078e005f */
[----:B------:R-:W-:Y:S01]  /*2850*/  STL.64 [R1+0x738], R208 ;  /* 0x000738d001007387 */ /* 0x000fe20000100a00 */
[----:B------:R-:W-:-:S03]  /*2860*/  WARPGROUP.ARRIVE ;  /* 0x00000000000079c5 */ /* 0x000fc60000000000 */
[----:B------:R-:W-:Y:S03]  /*2870*/  STL.64 [R1+0x730], R206 ;  /* 0x000730ce01007387 */ /* 0x000fe60000100a00 */
[----:B------:R-:W-:Y:S01]  /*2880*/  HGMMA.64x192x16.F32 R24, gdesc[UR12], RZ, !UPT, gsb0 ;  /* 0x02e000000c1879f0 */ /* 0x000fe2000c0008ff */
[----:B------:R-:W-:Y:S01]  /*2890*/  STL.64 [R1+0x728], R204 ;  /* 0x000728cc01007387 */ /* 0x000fe20000100a00 */
[----:B------:R-:W-:Y:S01]  /*28a0*/  UMOV UR14, UR6 ;  /* 0x00000006000e7c82 */ /* 0x000fe20008000000 */
[----:B------:R-:W-:Y:S02]  /*28b0*/  UMOV UR15, UR7 ;  /* 0x00000007000f7c82 */ /* 0x000fe40008000000 */
[----:B------:R-:W-:Y:S04]  /*28c0*/  STL.64 [R1+0x720], R202 ;  /* 0x000720ca01007387 */ /* 0x000fe80000100a00 */
        /* <DEDUP_REMOVED lines=40> */
[----:B------:R0:W-:Y:S01]  /*2b50*/  STL.64 [R1+0x5d8], R120 ;  /* 0x0005d87801007387 */ /* 0x0001e20000100a00 */
[----:B------:R-:W-:-:S02]  /*2b60*/  WARPGROUP.DEPBAR.LE gsb0, 0x0 ;  /* 0x00008000000079c5 */ /* 0x000fc40000010000 */
[----:B0-----:R-:W-:-:S06]  /*2b70*/  WARPGROUP.ARRIVE ;  /* 0x00000000000079c5 */ /* 0x001fcc0000000000 */
[----:B------:R-:W-:Y:S03]  /*2b80*/  HGMMA.64x192x16.F32 R120, gdesc[UR12], RZ, !UPT, gsb0 ;  /* 0x02e000000c7879f0 */ /* 0x000fe6000c0008ff */
[----:B------:R-:W-:Y:S02]  /*2b90*/  WARPGROUP.DEPBAR.LE gsb0, 0x0 ;  /* 0x00008000000079c5 */ /* 0x000fe40000010000 */
[----:B------:R-:W-:Y:S01]  /*2ba0*/  STL.64 [R1], R120 ;  /* 0x0000007801007387 */ /* 0x000fe20000100a00 */
[----:B------:R-:W-:Y:S02]  /*2bb0*/  IMAD.MOV.U32 R3, RZ, RZ, R214 ;  /* 0x000000ffff037224 */ /* 0x000fe400078e00d6 */
[----:B------:R-:W-:Y:S01]  /*2bc0*/  IMAD.MOV.U32 R0, RZ, RZ, R215 ;  /* 0x000000ffff007224 */ /* 0x000fe200078e00d7 */
[----:B------:R-:W-:Y:S01]  /*2bd0*/  STL.64 [R1+0x8], R122 ;  /* 0x0000087a01007387 */ /* 0x000fe20000100a00 */
[----:B------:R-:W-:-:S02]  /*2be0*/  IMAD.MOV.U32 R6, RZ, RZ, R212 ;  /* 0x000000ffff067224 */ /* 0x000fc400078e00d4 */
[----:B------:R-:W-:Y:S01]  /*2bf0*/  IMAD.MOV.U32 R4, RZ, RZ, R213 ;  /* 0x000000ffff047224 */ /* 0x000fe200078e00d5 */
[----:B------:R-:W-:Y:S01]  /*2c00*/  STL.64 [R1+0x10], R124 ;  /* 0x0000107c01007387 */ /* 0x000fe20000100a00 */
[----:B------:R-:W-:Y:S02]  /*2c10*/  IMAD.MOV.U32 R8, RZ, RZ, R210 ;  /* 0x000000ffff087224 */ /* 0x000fe400078e00d2 */
[----:B------:R-:W-:Y:S01]  /*2c20*/  IMAD.MOV.U32 R7, RZ, RZ, R211 ;  /* 0x000000ffff077224 */ /* 0x000fe200078e00d3 */
[----:B------:R-:W-:Y:S01]  /*2c30*/  STL.64 [R1+0x18], R126 ;  /* 0x0000187e01007387 */ /* 0x000fe20000100a00 */
        /* <DEDUP_REMOVED lines=54> */
[----:B------:R-:W-:-:S03]  /*2fa0*/  IMAD.MOV.U32 R23, RZ, RZ, R173 ;  /* 0x000000ffff177224 */ /* 0x000fc600078e00ad */
[----:B------:R-:W-:Y:S04]  /*2fb0*/  STL.64 [R1+0xb0], R164 ;  /* 0x0000b0a401007387 */ /* 0x000fe80000100a00 */
[----:B------:R-:W-:Y:S04]  /*2fc0*/  STL.64 [R1+0xb8], R166 ;  /* 0x0000b8a601007387 */ /* 0x000fe80000100a00 */
[----:B------:R-:W-:Y:S04]  /*2fd0*/  STL.64 [R1+0xc0], R168 ;  /* 0x0000c0a801007387 */ /* 0x000fe80000100a00 */
[----:B------:R-:W-:Y:S04]  /*2fe0*/  STL.64 [R1+0xc8], R170 ;  /* 0x0000c8aa01007387 */ /* 0x000fe80000100a00 */
[----:B------:R0:W-:Y:S04]  /*2ff0*/  STL [R1+0xd0], R172 ;  /* 0x0000d0ac01007387 */ /* 0x0001e80000100800 */
[----:B------:R-:W2:Y:S04]  /*3000*/  LDL.LU.64 R214, [R1+0x750] ;  /* 0x0007500001d67983 */ /* 0x000ea80000300a00 */
        /* <DEDUP_REMOVED lines=20> */
[----:B0-----:R-:W2:Y:S04]  /*3150*/  LDL.LU.64 R172, [R1+0x6a8] ;  /* 0x0006a80001ac7983 */ /* 0x001ea80000300a00 */
        /* <DEDUP_REMOVED lines=25> */
[----:B------:R-:W2:Y:S01]  /*32f0*/  LDL.LU.64 R120, [R1+0x5d8] ;  /* 0x0005d80001787983 */ /* 0x000ea20000300a00 */
[----:B------:R-:W-:-:S02]  /*3300*/  UIADD3 UR4, UR10, 0x2, URZ ;  /* 0x000000020a047890 */ /* 0x000fc4000fffe03f */
[----:B------:R-:W-:Y:S01]  /*3310*/  UIADD3 UR6, UR11, 0x2, URZ ;  /* 0x000000020b067890 */ /* 0x000fe2000fffe03f */
[----:B------:R-:W-:Y:S01]  /*3320*/  UMOV UR5, 0x80000020 ;  /* 0x8000002000057882 */ /* 0x000fe20000000000 */
[----:B------:R-:W-:Y:S01]  /*3330*/  UMOV UR7, 0x80000020 ;  /* 0x8000002000077882 */ /* 0x000fe20000000000 */
[----:B--2---:R-:W-:-:S06]  /*3340*/  WARPGROUP.ARRIVE ;  /* 0x00000000000079c5 */ /* 0x004fcc0000000000 */
[----:B------:R-:W-:Y:S03]  /*3350*/  HGMMA.64x192x16.F32 R120, gdesc[UR4], R120, gsb0 ;  /* 0x02e00000047879f0 */ /* 0x000fe60008000878 */
[----:B------:R-:W-:Y:S02]  /*3360*/  WARPGROUP.DEPBAR.LE gsb0, 0x0 ;  /* 0x00008000000079c5 */ /* 0x000fe40000010000 */
        /* <DEDUP_REMOVED lines=47> */
[----:B------:R0:W-:Y:S04]  /*3660*/  STL.64 [R1+0x2f8], R214 ;  /* 0x0002f8d601007387 */ /* 0x0001e80000100a00 */
        /* <DEDUP_REMOVED lines=48> */
[----:B------:R-:W-:Y:S01]  /*3970*/  UIADD3 UR14, UR11, 0x302, URZ ;  /* 0x000003020b0e7890 */ /* 0x000fe2000fffe03f */
[----:B------:R-:W-:Y:S01]  /*3980*/  UMOV UR12, UR4 ;  /* 0x00000004000c7c82 */ /* 0x000fe20008000000 */
[----:B------:R-:W-:Y:S01]  /*3990*/  UMOV UR13, UR5 ;  /* 0x00000005000d7c82 */ /* 0x000fe20008000000 */
        /* <DEDUP_REMOVED lines=42> */
[----:B0-----:R-:W2:Y:S04]  /*3c40*/  LDL.LU R140, [R1] ;  /* 0x00000000018c7983 */ /* 0x001ea80000300800 */
[----:B------:R-:W2:Y:S04]  /*3c50*/  LDL.LU R141, [R1+0x4] ;  /* 0x00000400018d7983 */ /* 0x000ea80000300800 */
        /* <DEDUP_REMOVED lines=50> */
[----:B------:R-:W2:Y:S01]  /*3f80*/  LDL.LU R192, [R1+0xd0] ;  /* 0x0000d00001c07983 */ /* 0x000ea20000300800 */
[----:B------:R-:W-:Y:S01]  /*3f90*/  UIADD3 UR12, UR10, 0x202, URZ ;  /* 0x000002020a0c7890 */ /* 0x000fe2000fffe03f */
[----:B------:R-:W-:Y:S01]  /*3fa0*/  WARPGROUP.ARRIVE ;  /* 0x00000000000079c5 */ /* 0x000fe20000000000 */
[----:B------:R-:W-:Y:S01]  /*3fb0*/  UMOV UR13, 0x80000020 ;  /* 0x80000020000d7882 */ /* 0x000fe20000000000 */
[----:B------:R-:W-:-:S02]  /*3fc0*/  IMAD.MOV.U32 R199, RZ, RZ, R235 ;  /* 0x000000ffffc77224 */ /* 0x000fc400078e00eb */
[----:B------:R-:W-:Y:S02]  /*3fd0*/  IMAD.MOV.U32 R200, RZ, RZ, R234 ;  /* 0x000000ffffc87224 */ /* 0x000fe400078e00ea */
[----:B------:R-:W-:Y:S02]  /*3fe0*/  IMAD.MOV.U32 R201, RZ, RZ, R233 ;  /* 0x000000ffffc97224 */ /* 0x000fe400078e00e9 */
[----:B------:R-:W-:Y:S01]  /*3ff0*/  HGMMA.64x192x16.F32 R24, gdesc[UR12], R24, gsb0 ;  /* 0x02e000000c1879f0 */ /* 0x000fe20008000818 */
        /* <DEDUP_REMOVED lines=19> */
[----:B------:R-:W-:Y:S01]  /*4130*/  IMAD.MOV.U32 R198, RZ, RZ, R2 ;  /* 0x000000ffffc67224 */ /* 0x000fe200078e0002 */
[----:B------:R-:W-:Y:S01]  /*4140*/  UMOV UR4, UR12 ;  /* 0x0000000c00047c82 */ /* 0x000fe20008000000 */
[----:B------:R-:W-:Y:S01]  /*4150*/  IMAD.MOV.U32 R219, RZ, RZ, R21 ;  /* 0x000000ffffdb7224 */ /* 0x000fe200078e0015 */
[----:B------:R-:W-:Y:S01]  /*4160*/  UMOV UR5, UR13 ;  /* 0x0000000d00057c82 */ /* 0x000fe20008000000 */
[----:B------:R-:W-:Y:S01]  /*4170*/  IMAD.MOV.U32 R220, RZ, RZ, R20 ;  /* 0x000000ffffdc7224 */ /* 0x000fe200078e0014 */
[----:B------:R0:W5:Y:S01]  /*4180*/  LDL.LU R23, [R1+0x454] ;  /* 0x0004540001177983 */ /* 0x0001620000300800 */
[----:B------:R-:W-:-:S02]  /*4190*/  IMAD.MOV.U32 R221, RZ, RZ, R19 ;  /* 0x000000ffffdd7224 */ /* 0x000fc400078e0013 */
[----:B------:R-:W-:Y:S01]  /*41a0*/  IMAD.MOV.U32 R222, RZ, RZ, R18 ;  /* 0x000000ffffde7224 */ /* 0x000fe200078e0012 */
[----:B------:R0:W5:Y:S01]  /*41b0*/  LDL.LU R22, [R1+0x450] ;  /* 0x0004500001167983 */ /* 0x0001620000300800 */
[----:B------:R-:W-:Y:S02]  /*41c0*/  IMAD.MOV.U32 R223, RZ, RZ, R15 ;  /* 0x000000ffffdf7224 */ /* 0x000fe400078e000f */
[----:B------:R-:W-:Y:S01]  /*41d0*/  IMAD.MOV.U32 R224, RZ, RZ, R14 ;  /* 0x000000ffffe07224 */ /* 0x000fe200078e000e */
[----:B------:R0:W5:Y:S01]  /*41e0*/  LDL.LU R17, [R1+0x44c] ;  /* 0x00044c0001117983 */ /* 0x0001620000300800 */
[----:B------:R-:W-:Y:S02]  /*41f0*/  IMAD.MOV.U32 R225, RZ, RZ, R13 ;  /* 0x000000ffffe17224 */ /* 0x000fe400078e000d */
        /* <DEDUP_REMOVED lines=9> */
[----:B------:R-:W-:Y:S02]  /*4290*/  IMAD.MOV.U32 R232, RZ, RZ, R6 ;  /* 0x000000ffffe87224 */ /* 0x000fe400078e0006 */
[----:B------:R-:W-:-:S02]  /*42a0*/  IMAD.MOV.U32 R233, RZ, RZ, R4 ;  /* 0x000000ffffe97224 */ /* 0x000fc400078e0004 */
[----:B------:R-:W-:Y:S02]  /*42b0*/  IMAD.MOV.U32 R234, RZ, RZ, R3 ;  /* 0x000000ffffea7224 */ /* 0x000fe400078e0003 */
[----:B------:R-:W-:Y:S01]  /*42c0*/  IMAD.MOV.U32 R235, RZ, RZ, R0 ;  /* 0x000000ffffeb7224 */ /* 0x000fe200078e0000 */
[----:B------:R-:W-:-:S05]  /*42d0*/  WARPGROUP.DEPBAR.LE gsb0, 0x0 ;  /* 0x00008000000079c5 */ /* 0x000fca0000010000 */
[----:B--2---:R-:W-:-:S06]  /*42e0*/  WARPGROUP.ARRIVE ;  /* 0x00000000000079c5 */ /* 0x004fcc0000000000 */
[----:B------:R-:W-:Y:S03]  /*42f0*/  HGMMA.64x192x16.F32 R140, gdesc[UR4], R140, gsb0 ;  /* 0x02e00000048c79f0 */ /* 0x000fe6000800088c */
[----:B------:R-:W-:Y:S02]  /*4300*/  WARPGROUP.DEPBAR.LE gsb0, 0x0 ;  /* 0x00008000000079c5 */ /* 0x000fe40000010000 */
[----:B------:R-:W-:Y:S04]  /*4310*/  STL.64 [R1], R140 ;  /* 0x0000008c01007387 */ /* 0x000fe80000100a00 */
        /* <DEDUP_REMOVED lines=47> */
[----:B-1----:R0:W5:Y:S04]  /*4610*/  LDL.LU.64 R214, [R1+0x438] ;  /* 0x0004380001d67983 */ /* 0x0021680000300a00 */
[----:B------:R0:W5:Y:S04]  /*4620*/  LDL.LU.64 R212, [R1+0x430] ;  /* 0x0004300001d47983 */ /* 0x0001680000300a00 */
        /* <DEDUP_REMOVED lines=35> */
[----:B------:R0:W5:Y:S01]  /*4860*/  LDL.LU.64 R140, [R1+0x310] ;  /* 0x00031000018c7983 */ /* 0x0001620000300a00 */
[----:B------:R-:W-:Y:S05]  /*4870*/  @!P1 BRA `(.L_x_22) ;  /* 0x0000003c007c9947 */ /* 0x000fea0003800000 */
[----:B------:R-:W-:Y:S01]  /*4880*/  UIADD3 UR10, UR39, 0x1, URZ ;  /* 0x00000001270a7890 */ /* 0x000fe2000fffe03f */
[----:B-----5:R-:W-:Y:S01]  /*4890*/  IMAD.MOV.U32 R0, RZ, RZ, R5 ;  /* 0x000000ffff007224 */ /* 0x020fe200078e0005 */
[----:B------:R-:W-:Y:S02]  /*48a0*/  UMOV UR11, UR39 ;  /* 0x00000027000b7c82 */ /* 0x000fe40008000000 */
[----:B------:R-:W-:-:S04]  /*48b0*/  UISETP.NE.AND UP0, UPT, UR10, 0x5, UPT ;  /* 0x000000050a00788c */ /* 0x000fc8000bf05270 */
[----:B------:R-:W-:Y:S02]  /*48c0*/  USEL UR4, URZ, 0x1, UP0 ;  /* 0x000000013f047887 */ /* 0x000fe40008000000 */
[----:B------:R-:W-:Y:S02]  /*48d0*/  USEL UR10, UR10, URZ, UP0 ;  /* 0x0000003f0a0a7287 */ /* 0x000fe40008000000 */
[----:B------:R-:W-:-:S06]  /*48e0*/  ULOP3.LUT UR4, UR38, UR4, URZ, 0x3c, !UPT ;  /* 0x0000000426047292 */ /* 0x000fcc000f8e3c3f */
[----:B------:R-:W-:-:S07]  /*48f0*/  IMAD.U32 R3, RZ, RZ, UR4 ;  /* 0x00000004ff037e24 */ /* 0x000fce000f8e00ff */
.L_x_29:
[----:B------:R-:W-:Y:S05]  /*4900*/  @!P0 BRA `(.L_x_23) ;  /* 0x0000000000048947 */ /* 0x000fea0003800000 */
[----:B------:R-:W-:Y:S01]  /*4910*/  BPT.TRAP 0x1 ;  /* 0x000000040000795c */ /* 0x000fe20000300000 */
.L_x_23:
[----:B------:R-:W-:Y:S01]  /*4920*/  ULEA UR4, UR10, UR45, 0x3 ;  /* 0x0000002d0a047291 */ /* 0x000fe2000f8e183f */
[----:B------:R-:W-:-:S08]  /*4930*/  SHF.L.U32 R4, R3, 0x1f, RZ ;  /* 0x0000001f03047819 */ /* 0x000fd000000006ff */
[----:B------:R1:W2:Y:S01]  /*4940*/  SYNCS.PHASECHK.TRANS64.TRYWAIT P1, [UR4], R4 ;  /* 0x00000004ff0075a7 */ /* 0x0002a20008020144 */
[----:B------:R-:W-:Y:S05]  /*4950*/  @!P0 BRA `(.L_x_24) ;  /* 0x0000000000048947 */ /* 0x000fea0003800000 */
[----:B------:R-:W-:Y:S01]  /*4960*/  BPT.TRAP 0x1 ;  /* 0x000000040000795c */ /* 0x000fe20000300000 */
.L_x_24:
[----:B--2---:R-:W-:Y:S05]  /*4970*/  @P1 BRA `(.L_x_25) ;  /* 0x0000000000081947 */ /* 0x004fea0003800000 */
[----:B------:R-:W2:Y:S02]  /*4980*/  SYNCS.PHASECHK.TRANS64.TRYWAIT P1, [UR4], R4 ;  /* 0x00000004ff0075a7 */ /* 0x000ea40008020144 */
[----:B--2---:R-:W-:Y:S05]  /*4990*/  @!P1 BRA `(.L_x_26) ;  /* 0x000001f400d89947 */ /* 0x004fea0003800000 */
.L_x_25:
        /* <DEDUP_REMOVED lines=48> */
[----:B---3--:R-:W3:Y:S04]  /*4ca0*/  LDL.LU.64 R24, [R1+0x180] ;  /* 0x0001800001187983 */ /* 0x008ee80000300a00 */
[----:B------:R-:W3:Y:S04]  /*4cb0*/  LDL.LU.64 R26, [R1+0x188] ;  /* 0x00018800011a7983 */ /* 0x000ee80000300a00 */
        /* <DEDUP_REMOVED lines=45> */
[----:B------:R-:W3:Y:S01]  /*4f90*/  LDL.LU.64 R118, [R1+0x2f8] ;  /* 0x0002f80001767983 */ /* 0x000ee20000300a00 */
[----:B------:R-:W-:-:S02]  /*4fa0*/  ULEA UR16, UR10, UR8, 0xa ;  /* 0x000000080a107291 */ /* 0x000fc4000f8e503f */
[----:B------:R-:W-:Y:S01]  /*4fb0*/  UIMAD UR17, UR10, 0x600, UR9 ;  /* 0x000006000a1178a4 */ /* 0x000fe2000f8e0209 */
[----:B------:R-:W-:Y:S01]  /*4fc0*/  STL [R1+0x45c], R23 ;  /* 0x00045c1701007387 */ /* 0x000fe20000100800 */
[----:B------:R-:W-:Y:S01]  /*4fd0*/  UMOV UR5, 0x80000020 ;  /* 0x8000002000057882 */ /* 0x000fe20000000000 */
[----:B------:R-:W-:Y:S02]  /*4fe0*/  UMOV UR7, 0x80000020 ;  /* 0x8000002000077882 */ /* 0x000fe40000000000 */
[----:B------:R-:W-:Y:S02]  /*4ff0*/  UMOV UR4, UR16 ;  /* 0x0000001000047c82 */ /* 0x000fe40008000000 */
[----:B------:R-:W-:Y:S01]  /*5000*/  UMOV UR6, UR17 ;  /* 0x0000001100067c82 */ /* 0x000fe20008000000 */
[----:B------:R-:W-:Y:S01]  /*5010*/  UIADD3 UR14, UR17, 0x300, URZ ;  /* 0x00000300110e7890 */ /* 0x000fe2000fffe03f */
[----:B------:R-:W-:Y:S01]  /*5020*/  STL [R1+0x458], R22 ;  /* 0x0004581601007387 */ /* 0x000fe20000100800 */
[----:B------:R-:W-:Y:S01]  /*5030*/  UMOV UR12, UR4 ;  /* 0x00000004000c7c82 */ /* 0x000fe20008000000 */
[----:B------:R-:W-:Y:S01]  /*5040*/  UMOV UR13, UR5 ;  /* 0x00000005000d7c82 */ /* 0x000fe20008000000 */
[----:B------:R-:W-:Y:S01]  /*5050*/  UMOV UR15, 0x80000020 ;  /* 0x80000020000f7882 */ /* 0x000fe20000000000 */
[----:B------:R-:W-:Y:S04]  /*5060*/  STL [R1+0x454], R17 ;  /* 0x0004541101007387 */ /* 0x000fe80000100800 */
[----:B------:R-:W-:Y:S04]  /*5070*/  STL [R1+0x450], R16 ;  /* 0x0004501001007387 */ /* 0x000fe80000100800 */
[----:B------:R-:W-:Y:S04]  /*5080*/  STL [R1+0x44c], R5 ;  /* 0x00044c0501007387 */ /* 0x000fe80000100800 */
[----:B------:R-:W-:Y:S04]  /*5090*/  STL [R1+0x448], R3 ;  /* 0x0004480301007387 */ /* 0x000fe80000100800 */
[----:B------:R4:W-:Y:S04]  /*50a0*/  STL [R1+0x444], R2 ;  /* 0x0004440201007387 */ /* 0x0009e80000100800 */
[----:B------:R0:W-:Y:S01]  /*50b0*/  STL [R1+0x440], R0 ;  /* 0x0004400001007387 */ /* 0x0001e20000100800 */
[----:B---3--:R-:W-:-:S06]  /*50c0*/  WARPGROUP.ARRIVE ;  /* 0x00000000000079c5 */ /* 0x008fcc0000000000 */
[----:B------:R-:W-:Y:S03]  /*50d0*/  HGMMA.64x192x16.F32 R24, gdesc[UR4], R24, gsb0 ;  /* 0x02e00000041879f0 */ /* 0x000fe60008000818 */
[----:B------:R-:W-:Y:S02]  /*50e0*/  WARPGROUP.DEPBAR.LE gsb0, 0x0 ;  /* 0x00008000000079c5 */ /* 0x000fe40000010000 */
[----:B------:R-:W-:Y:S01]  /*50f0*/  WARPGROUP.ARRIVE ;  /* 0x00000000000079c5 */ /* 0x000fe20000000000 */
[----:B------:R-:W-:Y:S01]  /*5100*/  STL.64 [R1+0x180], R24 ;  /* 0x0001801801007387 */ /* 0x000fe20000100a00 */
[----:B----4-:R-:W-:Y:S02]  /*5110*/  IMAD.MOV.U32 R2, RZ, RZ, R118 ;  /* 0x000000ffff027224 */ /* 0x010fe400078e0076 */
[----:B0-----:R-:W-:Y:S01]  /*5120*/  IMAD.MOV.U32 R0, RZ, RZ, R119 ;  /* 0x000000ffff007224 */ /* 0x001fe200078e0077 */
[----:B------:R-:W-:Y:S10]  /*5130*/  STL.64 [R1+0x188], R26 ;  /* 0x0001881a01007387 */ /* 0x000ff40000100a00 */
[----:B------:R-:W-:Y:S01]  /*5140*/  HGMMA.64x192x16.F32 R120, gdesc[UR12], R120, gsb0 ;  /* 0x02e000000c7879f0 */ /* 0x000fe20008000878 */
[----:B-12---:R-:W-:Y:S01]  /*5150*/  IMAD.MOV.U32 R4, RZ, RZ, R116 ;  /* 0x000000ffff047224 */ /* 0x006fe200078e0074 */
        /* <DEDUP_REMOVED lines=110> */
[----:B------:R-:W-:-:S03]  /*5840*/  WARPGROUP.DEPBAR.LE gsb0, 0x0 ;  /* 0x00008000000079c5 */ /* 0x000fc60000010000 */
[----:B------:R-:W2:Y:S04]  /*5850*/  LDL.LU.64 R28, [R1+0x770] ;  /* 0x00077000011c7983 */ /* 0x000ea80000300a00 */
[----:B------:R-:W2:Y:S04]  /*5860*/  LDL.LU.64 R26, [R1+0x768] ;  /* 0x00076800011a7983 */ /* 0x000ea80000300a00 */
[----:B------:R-:W2:Y:S04]  /*5870*/  LDL.LU.64 R24, [R1+0x760] ;  /* 0x0007600001187983 */ /* 0x000ea80000300a00 */
        /* <DEDUP_REMOVED lines=48> */
[----:B0-----:R-:W3:Y:S04]  /*5b80*/  LDL.LU R120, [R1+0x180] ;  /* 0x0001800001787983 */ /* 0x001ee80000300800 */
[----:B------:R-:W3:Y:S04]  /*5b90*/  LDL.LU R121, [R1+0x184] ;  /* 0x0001840001797983 */ /* 0x000ee80000300800 */
[----:B------:R-:W4:Y:S04]  /*5ba0*/  LDL.LU R122, [R1+0x188] ;  /* 0x00018800017a7983 */ /* 0x000f280000300800 */
[----:B------:R-:W4:Y:S04]  /*5bb0*/  LDL.LU R123, [R1+0x18c] ;  /* 0x00018c00017b7983 */ /* 0x000f280000300800 */
[----:B------:R-:W2:Y:S04]  /*5bc0*/  LDL.LU R124, [R1+0x190] ;  /* 0x00019000017c7983 */ /* 0x000ea80000300800 */
[----:B------:R-:W2:Y:S04]  /*5bd0*/  LDL.LU R125, [R1+0x194] ;  /* 0x00019400017d7983 */ /* 0x000ea80000300800 */
[----:B------:R-:W3:Y:S04]  /*5be0*/  LDL.LU R126, [R1+0x198] ;  /* 0x00019800017e7983 */ /* 0x000ee80000300800 */
        /* <DEDUP_REMOVED lines=45> */
[----:B------:R-:W2:Y:S01]  /*5ec0*/  LDL.LU R172, [R1+0x250] ;  /* 0x0002500001ac7983 */ /* 0x000ea20000300800 */
[----:B------:R-:W-:-:S02]  /*5ed0*/  IMAD.MOV.U32 R214, RZ, RZ, R2 ;  /* 0x000000ffffd67224 */ /* 0x000fc400078e0002 */
[----:B------:R-:W-:Y:S02]  /*5ee0*/  IMAD.MOV.U32 R215, RZ, RZ, R0 ;  /* 0x000000ffffd77224 */ /* 0x000fe400078e0000 */
        /* <DEDUP_REMOVED lines=60> */
[----:B------:R-:W-:-:S03]  /*62b0*/  IMAD.MOV.U32 R173, RZ, RZ, R235 ;  /* 0x000000ffffad7224 */ /* 0x000fc600078e00eb */
[----:B------:R-:W-:Y:S04]  /*62c0*/  STL.64 [R1+0x6b8], R174 ;  /* 0x0006b8ae01007387 */ /* 0x000fe80000100a00 */
[----:B--2---:R-:W-:Y:S04]  /*62d0*/  STL.64 [R1+0x6b0], R172 ;  /* 0x0006b0ac01007387 */ /* 0x004fe80000100a00 */
[----:B----4-:R-:W-:Y:S04]  /*62e0*/  STL.64 [R1+0x6a8], R170 ;  /* 0x0006a8aa01007387 */ /* 0x010fe80000100a00 */
[----:B---3--:R-:W-:Y:S04]  /*62f0*/  STL.64 [R1+0x6a0], R168 ;  /* 0x0006a0a801007387 */ /* 0x008fe80000100a00 */
        /* <DEDUP_REMOVED lines=24> */
[----:B0-----:R-:W2:Y:S04]  /*6480*/  LDL.LU.64 R120, [R1] ;  /* 0x0000000001787983 */ /* 0x001ea80000300a00 */
        /* <DEDUP_REMOVED lines=48> */
[----:B------:R-:W-:Y:S01]  /*6790*/  WARPGROUP.ARRIVE ;  /* 0x00000000000079c5 */ /* 0x000fe20000000000 */
[----:B------:R-:W-:-:S07]  /*67a0*/  UMOV UR13, 0x80000020 ;  /* 0x80000020000d7882 */ /* 0x000fce0000000000 */
[----:B------:R-:W-:Y:S01]  /*67b0*/  HGMMA.64x192x16.F32 R24, gdesc[UR12], R24, gsb0 ;  /* 0x02e000000c1879f0 */ /* 0x000fe20008000818 */
[----:B------:R-:W-:Y:S01]  /*67c0*/  UMOV UR14, UR6 ;  /* 0x00000006000e7c82 */ /* 0x000fe20008000000 */
[----:B------:R-:W-:Y:S01]  /*67d0*/  UMOV UR15, UR7 ;  /* 0x00000007000f7c82 */ /* 0x000fe20008000000 */
[----:B------:R-:W-:Y:S02]  /*67e0*/  WARPGROUP.DEPBAR.LE gsb0, 0x0 ;  /* 0x00008000000079c5 */ /* 0x000fe40000010000 */
[----:B--2---:R-:W-:-:S15]  /*67f0*/  WARPGROUP.ARRIVE ;  /* 0x00000000000079c5 */ /* 0x004fde0000000000 */
[----:B------:R-:W-:Y:S03]  /*6800*/  HGMMA.64x192x16.F32 R120, gdesc[UR12], R120, gsb0 ;  /* 0x02e000000c7879f0 */ /* 0x000fe60008000878 */
        /* <DEDUP_REMOVED lines=370> */
[----:B------:R-:W-:-:S03]  /*7f30*/  IMAD.MOV.U32 R235, RZ, RZ, R4 ;  /* 0x000000ffffeb7224 */ /* 0x000fc600078e0004 */
[----:B------:R0:W5:Y:S01]  /*7f40*/  LDL.LU R0, [R1+0x440] ;  /* 0x0004400001007983 */ /* 0x0001620000300800 */
[----:B------:R-:W-:Y:S02]  /*7f50*/  WARPGROUP.DEPBAR.LE gsb0, 0x0 ;  /* 0x00008000000079c5 */ /* 0x000fe40000010000 */
        /* <DEDUP_REMOVED lines=90> */
[----:B------:R-:W-:Y:S01]  /*8500*/  BPT.TRAP 0x1 ;  /* 0x000000040000795c */ /* 0x000fe20000300000 */
.L_x_27:
[----:B------:R-:W2:Y:S01]  /*8510*/  LDL R6, [R1+0x300] ;  /* 0x0003000001067983 */ /* 0x000ea20000100800 */
[----:B-----5:R-:W-:Y:S01]  /*8520*/  ISETP.NE.AND P1, PT, R23, RZ, PT ;  /* 0x000000ff1700720c */ /* 0x020fe20003f25270 */
[----:B------:R-:W-:Y:S01]  /*8530*/  IMAD.U32 R4, RZ, RZ, UR11 ;  /* 0x0000000bff047e24 */ /* 0x000fe2000f8e00ff */
[----:B------:R-:W-:-:S11]  /*8540*/  UISETP.GT.U32.AND UP0, UPT, UR40, 0x1, UPT ;  /* 0x000000012800788c */ /* 0x000fd6000bf04070 */
[----:B------:R-:W-:-:S05]  /*8550*/  @P1 LEA R4, R4, UR45, 0x3 ;  /* 0x0000002d04041c11 */ /* 0x000fca000f8e18ff */
[----:B------:R-:W-:-:S05]  /*8560*/  @P1 VIADD R4, R4, 0x28 ;  /* 0x0000002804041836 */ /* 0x000fca0000000000 */
[----:B--2---:R-:W-:-:S04]  /*8570*/  @P1 PRMT R4, R6, 0x654, R4 ;  /* 0x0000065406041816 */ /* 0x004fc80000000004 */
[----:B------:R1:W-:Y:S01]  /*8580*/  @P1 SYNCS.ARRIVE.TRANS64.RED.A1T0 RZ, [R4+URZ], RZ ;  /* 0x000000ff04ff19a7 */ /* 0x0003e2000810043f */
[----:B------:R-:W-:-:S13]  /*8590*/  PLOP3.LUT P1, PT, PT, PT, UP0, 0x80, 0x0 ;  /* 0x000000000000781c */ /* 0x000fda0003f2f008 */
[----:B-1----:R-:W-:Y:S05]  /*85a0*/  @P1 BRA `(.L_x_28) ;  /* 0x0000000000041947 */ /* 0x002fea0003800000 */
[----:B------:R-:W-:Y:S01]  /*85b0*/  BPT.TRAP 0x1 ;  /* 0x000000040000795c */ /* 0x000fe20000300000 */
.L_x_28:
[----:B------:R-:W-:Y:S01]  /*85c0*/  UIADD3 UR10, UR10, 0x1, URZ ;  /* 0x000000010a0a7890 */ /* 0x000fe2000fffe03f */
[C---:B------:R-:W-:Y:S01]  /*85d0*/  ISETP.GT.AND P1, PT, R0.reuse, 0x1, PT ;  /* 0x000000010000780c */ /* 0x040fe20003f24270 */
[----:B------:R-:W-:Y:S01]  /*85e0*/  UIADD3 UR11, UR11, 0x1, URZ ;  /* 0x000000010b0b7890 */ /* 0x000fe2000fffe03f */
[----:B------:R-:W-:Y:S01]  /*85f0*/  VIADD R0, R0, 0xffffffff ;  /* 0xffffffff00007836 */ /* 0x000fe20000000000 */
[----:B------:R-:W-:Y:S02]  /*8600*/  UISETP.NE.AND UP0, UPT, UR10, 0x5, UPT ;  /* 0x000000050a00788c */ /* 0x000fe4000bf05270 */
[----:B------:R-:W-:Y:S02]  /*8610*/  UISETP.NE.AND UP1, UPT, UR11, 0x5, UPT ;  /* 0x000000050b00788c */ /* 0x000fe4000bf25270 */
[----:B------:R-:W-:Y:S02]  /*8620*/  USEL UR4, URZ, 0x1, UP0 ;  /* 0x000000013f047887 */ /* 0x000fe40008000000 */
[----:B------:R-:W-:-:S02]  /*8630*/  USEL UR10, UR10, URZ, UP0 ;  /* 0x0000003f0a0a7287 */ /* 0x000fc40008000000 */
[----:B------:R-:W-:Y:S02]  /*8640*/  USEL UR11, UR11, URZ, UP1 ;  /* 0x0000003f0b0b7287 */ /* 0x000fe40008800000 */
[----:B------:R-:W-:Y:S01]  /*8650*/  LOP3.LUT R3, R3, UR4, RZ, 0x3c, !PT ;  /* 0x0000000403037c12 */ /* 0x000fe2000f8e3cff */
[----:B------:R-:W-:Y:S09]  /*8660*/  @P1 BRA `(.L_x_29) ;  /* 0xffffffc000a41947 */ /* 0x000ff2000383ffff */
.L_x_22:
[----:B------:R-:W1:Y:S02]  /*8670*/  LDC R0, c[0x0][0x28c] ;  /* 0x0000a300ff007b82 */ /* 0x000e640000000800 */
[----:B-1----:R-:W-:-:S13]  /*8680*/  ISETP.GE.AND P1, PT, R0, 0x1, PT ;  /* 0x000000010000780c */ /* 0x002fda0003f26270 */
[----:B------:R-:W-:Y:S05]  /*8690*/  @!P1 BRA `(.L_x_30) ;  /* 0x0000000000409947 */ /* 0x000fea0003800000 */
[----:B------:R-:W-:Y:S05]  /*86a0*/  @!P0 BRA `(.L_x_31) ;  /* 0x0000000000048947 */ /* 0x000fea0003800000 */
[----:B------:R-:W-:Y:S01]  /*86b0*/  BPT.TRAP 0x1 ;  /* 0x000000040000795c */ /* 0x000fe20000300000 */
.L_x_31:
[----:B------:R-:W2:Y:S01]  /*86c0*/  LDL R3, [R1+0x300] ;  /* 0x0003000001037983 */ /* 0x000ea20000100800 */
[----:B-----5:R-:W-:Y:S01]  /*86d0*/  ISETP.NE.AND P0, PT, R23, RZ, PT ;  /* 0x000000ff1700720c */ /* 0x020fe20003f05270 */
[----:B------:R-:W-:-:S12]  /*86e0*/  UISETP.GT.U32.AND UP0, UPT, UR40, 0x1, UPT ;  /* 0x000000012800788c */ /* 0x000fd8000bf04070 */
[----:B------:R-:W-:-:S04]  /*86f0*/  @P0 VIADD R0, R5, UR39 ;  /* 0x0000002705000c36 */ /* 0x000fc80008000000 */
[----:B------:R-:W-:-:S05]  /*8700*/  @P0 IMAD.WIDE.U32 R4, R0, -0x33333333, RZ ;  /* 0xcccccccd00040825 */ /* 0x000fca00078e00ff */
[----:B------:R-:W-:-:S05]  /*8710*/  @P0 SHF.R.U32.HI R4, RZ, 0x2, R5 ;  /* 0x00000002ff040819 */ /* 0x000fca0000011605 */
[----:B------:R-:W-:-:S05]  /*8720*/  @P0 IMAD R0, R4, -0x5, R0 ;  /* 0xfffffffb04000824 */ /* 0x000fca00078e0200 */
[----:B------:R-:W-:-:S05]  /*8730*/  @P0 LEA R0, R0, UR45, 0x3 ;  /* 0x0000002d00000c11 */ /* 0x000fca000f8e18ff */
[----:B------:R-:W-:-:S05]  /*8740*/  @P0 VIADD R0, R0, 0x28 ;  /* 0x0000002800000836 */ /* 0x000fca0000000000 */
[----:B--2---:R-:W-:-:S04]  /*8750*/  @P0 PRMT R0, R3, 0x654, R0 ;  /* 0x0000065403000816 */ /* 0x004fc80000000000 */
[----:B------:R1:W-:Y:S01]  /*8760*/  @P0 SYNCS.ARRIVE.TRANS64.RED.A1T0 RZ, [R0+URZ], RZ ;  /* 0x000000ff00ff09a7 */ /* 0x0003e2000810043f */
[----:B------:R-:W-:-:S13]  /*8770*/  PLOP3.LUT P0, PT, PT, PT, UP0, 0x80, 0x0 ;  /* 0x000000000000781c */ /* 0x000fda0003f0f008 */
[----:B-1----:R-:W-:Y:S05]  /*8780*/  @P0 BRA `(.L_x_30) ;  /* 0x0000000000040947 */ /* 0x002fea0003800000 */
[----:B------:R-:W-:Y:S01]  /*8790*/  BPT.TRAP 0x1 ;  /* 0x000000040000795c */ /* 0x000fe20000300000 */
.L_x_30:
[----:B-----5:R-:W1:Y:S01]  /*87a0*/  S2R R5, SR_TID.X ;  /* 0x0000000000057919 */ /* 0x020e620000002100 */
[----:B------:R-:W-:Y:S02]  /*87b0*/  UIMAD UR42, UR42, 0x180, URZ ;  /* 0x000001802a2a78a4 */ /* 0x000fe4000f8e023f */
[----:B------:R-:W-:Y:S01]  /*87c0*/  USHF.R.S32.HI UR10, URZ, 0x1f, UR43 ;  /* 0x0000001f3f0a7899 */ /* 0x000fe2000801142b */
[----:B------:R-:W-:Y:S01]  /*87d0*/  ULDC.64 UR8, c[0x0][0x5d0] ;  /* 0x0001740000087ab9 */ /* 0x000fe20000000a00 */
[----:B------:R-:W-:Y:S02]  /*87e0*/  UIMAD.WIDE UR6, UR41, 0x100, URZ ;  /* 0x00000100290678a5 */ /* 0x000fe4000f8e023f */
[----:B------:R-:W-:Y:S01]  /*87f0*/  IMAD.U32 R10, RZ, RZ, UR42 ;  /* 0x0000002aff0a7e24 */ /* 0x000fe2000f8e00ff */
[----:B------:R-:W-:Y:S02]  /*8800*/  UIMAD UR4, UR10, UR8, URZ ;  /* 0x000000080a0472a4 */ /* 0x000fe4000f8e023f */
[----:B------:R-:W-:Y:S01]  /*8810*/  IMAD.U32 R6, RZ, RZ, UR8 ;  /* 0x00000008ff067e24 */ /* 0x000fe2000f8e00ff */
[----:B------:R-:W-:-:S02]  /*8820*/  USHF.L.U32 UR41, UR41, 0x8, URZ ;  /* 0x0000000829297899 */ /* 0x000fc4000800063f */
[----:B------:R-:W-:Y:S01]  /*8830*/  UIMAD UR4, UR43, UR9, UR4 ;  /* 0x000000092b0472a4 */ /* 0x000fe2000f8e0204 */
[----:B------:R-:W-:Y:S01]  /*8840*/  ULDC UR8, c[0x0][0x284] ;  /* 0x0000a10000087ab9 */ /* 0x000fe20000000800 */
[----:B------:R-:W-:Y:S02]  /*8850*/  UIADD3 UR39, UR44, UR39, URZ ;  /* 0x000000272c277290 */ /* 0x000fe4000fffe03f */
[----:B------:R-:W-:Y:S02]  /*8860*/  UISETP.GE.U32.AND UP2, UPT, UR44, 0x5, UPT ;  /* 0x000000052c00788c */ /* 0x000fe4000bf46070 */
[----:B------:R-:W-:-:S04]  /*8870*/  UISETP.GT.U32.AND UP1, UPT, UR39, 0x4, UPT ;  /* 0x000000042700788c */ /* 0x000fc8000bf24070 */
[----:B------:R-:W-:Y:S01]  /*8880*/  UISETP.LT.U32.AND UP1, UPT, UR44, 0x5, UP1 ;  /* 0x000000052c00788c */ /* 0x000fe20008f21070 */
[----:B-1----:R-:W-:Y:S01]  /*8890*/  IMAD.SHL.U32 R11, R5, 0x2, RZ ;  /* 0x00000002050b7824 */ /* 0x002fe200078e00ff */
[--C-:B------:R-:W-:Y:S02]  /*88a0*/  SHF.R.U32.HI R3, RZ, 0x7, R5.reuse ;  /* 0x00000007ff037819 */ /* 0x100fe40000011605 */
[----:B------:R-:W-:Y:S02]  /*88b0*/  SHF.R.U32.HI R0, RZ, 0x2, R5 ;  /* 0x00000002ff007819 */ /* 0x000fe40000011605 */
[----:B------:R-:W-:Y:S02]  /*88c0*/  LOP3.LUT R10, R10, 0x6, R11, 0xf8, !PT ;  /* 0x000000060a0a7812 */ /* 0x000fe400078ef80b */
[----:B------:R-:W-:Y:S02]  /*88d0*/  LOP3.LUT R3, R3, 0x1, RZ, 0xc0, !PT ;  /* 0x0000000103037812 */ /* 0x000fe400078ec0ff */
[----:B------:R-:W-:-:S02]  /*88e0*/  LOP3.LUT R4, R5, 0x60, RZ, 0xc0, !PT ;  /* 0x0000006005047812 */ /* 0x000fc400078ec0ff */
[----:B------:R-:W-:Y:S01]  /*88f0*/  SHF.R.S32.HI R11, RZ, 0x1f, R10 ;  /* 0x0000001fff0b7819 */ /* 0x000fe2000001140a */
[----:B0-----:R-:W-:Y:S01]  /*8900*/  IMAD.SHL.U32 R220, R3, 0x40, RZ ;  /* 0x0000004003dc7824 */ /* 0x001fe200078e00ff */
[----:B------:R-:W-:Y:S02]  /*8910*/  LOP3.LUT R0, R0, 0x7, RZ, 0xc0, !PT ;  /* 0x0000000700007812 */ /* 0x000fe400078ec0ff */
[----:B------:R-:W-:Y:S01]  /*8920*/  SHF.R.U32.HI R4, RZ, 0x1, R4 ;  /* 0x00000001ff047819 */ /* 0x000fe20000011604 */
[----:B------:R-:W-:Y:S01]  /*8930*/  IMAD.WIDE.U32 R6, R6, UR43, R10 ;  /* 0x0000002b06067c25 */ /* 0x000fe2000f8e000a */
[--C-:B------:R-:W-:Y:S02]  /*8940*/  LOP3.LUT R220, R220, 0x40, R0.reuse, 0xe2, !PT ;  /* 0x00000040dcdc7812 */ /* 0x100fe400078ee200 */
[----:B------:R-:W-:Y:S01]  /*8950*/  IADD3 R0, RZ, -R4, -R0 ;  /* 0x80000004ff007210 */ /* 0x000fe20007ffe800 */
[----:B------:R-:W-:Y:S01]  /*8960*/  VIADD R7, R7, UR4 ;  /* 0x0000000407077c36 */ /* 0x000fe20008000000 */
[----:B------:R-:W-:Y:S01]  /*8970*/  ULDC UR4, c[0x0][0x288] ;  /* 0x0000a20000047ab9 */ /* 0x000fe20000000800 */
[----:B------:R-:W-:Y:S01]  /*8980*/  LOP3.LUT R220, R220, UR6, R4, 0xfe, !PT ;  /* 0x00000006dcdc7c12 */ /* 0x000fe2000f8efe04 */
[----:B------:R-:W-:Y:S01]  /*8990*/  UISETP.GE.AND UP0, UPT, UR42, UR4, UPT ;  /* 0x000000042a00728c */ /* 0x000fe2000bf06270 */
[----:B------:R-:W-:-:S02]  /*89a0*/  IMAD R0, R3, -0x40, R0 ;  /* 0xffffffc003007824 */ /* 0x000fc400078e0200 */
[----:B------:R-:W-:Y:S01]  /*89b0*/  IMAD.U32 R3, RZ, RZ, UR8 ;  /* 0x00000008ff037e24 */ /* 0x000fe2000f8e00ff */
[----:B------:R-:W-:Y:S01]  /*89c0*/  UISETP.GE.OR UP0, UPT, UR41, UR8, UP0 ;  /* 0x000000082900728c */ /* 0x000fe20008706670 */
[----:B------:R-:W-:Y:S01]  /*89d0*/  IMAD.MOV.U32 R4, RZ, RZ, -0x2 ;  /* 0xfffffffeff047424 */ /* 0x000fe200078e00ff */
[----:B------:R-:W-:Y:S02]  /*89e0*/  USEL UR8, URZ, 0x1, !UP1 ;  /* 0x000000013f087887 */ /* 0x000fe4000c800000 */
[----:B------:R-:W-:Y:S01]  /*89f0*/  IADD3 R0, R3, -UR41, R0 ;  /* 0x8000002903007c10 */ /* 0x000fe2000fffe000 */
[----:B------:R-:W-:Y:S01]  /*8a00*/  UMOV UR41, 0xffffffff ;  /* 0xffffffff00297882 */ /* 0x000fe20000000000 */
[----:B------:R-:W-:Y:S01]  /*8a10*/  LOP3.LUT R3, R5, 0x3, RZ, 0xc0, !PT ;  /* 0x0000000305037812 */ /* 0x000fe200078ec0ff */
[----:B------:R-:W-:Y:S01]  /*8a20*/  ULOP3.LUT UR38, UR38, UR8, URZ, 0x3c, !UPT ;  /* 0x0000000826267292 */ /* 0x000fe2000f8e3c3f */
[----:B------:R-:W-:-:S03]  /*8a30*/  PLOP3.LUT P0, PT, PT, PT, UP0, 0x80, 0x0 ;  /* 0x000000000000781c */ /* 0x000fc60003f0f008 */
[----:B------:R-:W-:Y:S01]  /*8a40*/  IMAD R3, R3, R4, UR4 ;  /* 0x0000000403037e24 */ /* 0x000fe2000f8e0204 */
[----:B------:R-:W-:-:S03]  /*8a50*/  UIMAD.WIDE.U32 UR4, UR39, -0x33333333, URZ ;  /* 0xcccccccd270478a5 */ /* 0x000fc6000f8e003f */
[----:B------:R-:W-:Y:S01]  /*8a60*/  VIADD R3, R3, -UR42 ;  /* 0x8000002a03037c36 */ /* 0x000fe20008000000 */
[----:B------:R-:W-:-:S04]  /*8a70*/  USHF.R.U32.HI UR4, URZ, 0x2, UR5 ;  /* 0x000000023f047899 */ /* 0x000fc80008011605 */
[----:B------:R-:W-:Y:S02]  /*8a80*/  UIMAD UR39, UR4, -0x5, UR39 ;  /* 0xfffffffb042778a4 */ /* 0x000fe4000f8e0227 */
[----:B------:R-:W-:Y:S01]  /*8a90*/  @UP2 ULOP3.LUT UR38, UR38, 0x1, UR4, 0x78, !UPT ;  /* 0x0000000126262892 */ /* 0x000fe2000f8e7804 */
[----:B------:R-:W-:Y:S11]  /*8aa0*/  @P0 BRA `(.L_x_32) ;  /* 0x0000019400b40947 */ /* 0x000ff60003800000 */
[----:B------:R-:W-:Y:S01]  /*8ab0*/  FSETP.NEU.AND P0, PT, R16, RZ, PT ;  /* 0x000000ff1000720b */ /* 0x000fe20003f0d000 */
[----:B------:R-:W-:Y:S01]  /*8ac0*/  ULDC.64 UR8, c[0x0][0x5c8] ;  /* 0x0001720000087ab9 */ /* 0x000fe20000000a00 */
[----:B------:R-:W-:Y:S01]  /*8ad0*/  ISETP.GT.AND P5, PT, R3, RZ, PT ;  /* 0x000000ff0300720c */ /* 0x000fe20003fa4270 */
[----:B------:R-:W-:Y:S01]  /*8ae0*/  UIMAD UR4, UR7, UR8, URZ ;  /* 0x00000008070472a4 */ /* 0x000fe2000f8e023f */
[----:B------:R-:W-:Y:S01]  /*8af0*/  IMAD.U32 R14, RZ, RZ, UR9 ;  /* 0x00000009ff0e7e24 */ /* 0x000fe2000f8e00ff */
[----:B------:R-:W-:Y:S01]  /*8b00*/  BSSY B0, `(.L_x_32) ;  /* 0x0001967000007945 */ /* 0x000fe20003800000 */
[----:B------:R-:W-:Y:S01]  /*8b10*/  IMAD.WIDE.U32 R6, R220, UR8, R6 ;  /* 0x00000008dc067c25 */ /* 0x000fe2000f8e0006 */
[----:B------:R-:W-:-:S03]  /*8b20*/  ISETP.GT.AND P1, PT, R0, RZ, P5 ;  /* 0x000000ff0000720c */ /* 0x000fc60002f24270 */
[----:B------:R-:W-:-:S04]  /*8b30*/  IMAD R14, R220, R14, UR4 ;  /* 0x00000004dc0e7e24 */ /* 0x000fc8000f8e020e */
[----:B------:R-:W-:Y:S01]  /*8b40*/  IMAD.IADD R14, R7, 0x1, R14 ;  /* 0x00000001070e7824 */ /* 0x000fe200078e020e */
[----:B------:R-:W-:Y:S06]  /*8b50*/  @!P0 BRA `(.L_x_33) ;  /* 0x00000118003c8947 */ /* 0x000fec0003800000 */
[----:B------:R-:W0:Y:S01]  /*8b60*/  LDC.64 R216, c[0x0][0x5b8] ;  /* 0x00016e00ffd87b82 */ /* 0x000e220000000a00 */
[----:B------:R-:W2:Y:S01]  /*8b70*/  LDL.LU R15, [R1+0x180] ;  /* 0x00018000010f7983 */ /* 0x000ea20000300800 */
[----:B------:R-:W-:-:S06]  /*8b80*/  ULDC.64 UR4, c[0x0][0x5c0] ;  /* 0x0001700000047ab9 */ /* 0x000fcc0000000a00 */
[----:B------:R-:W1:Y:S08]  /*8b90*/  LDC.64 R8, c[0x0][0x5b0] ;  /* 0x00016c00ff087b82 */ /* 0x000e700000000a00 */
[----:B------:R-:W3:Y:S01]  /*8ba0*/  LDC.64 R18, c[0x0][0x5a8] ;  /* 0x00016a00ff127b82 */ /* 0x000ee20000000a00 */
[C---:B0-----:R-:W-:Y:S02]  /*8bb0*/  IMAD R224, R216.reuse, UR10, RZ ;  /* 0x0000000ad8e07c24 */ /* 0x041fe4000f8e02ff */
[----:B------:R-:W-:-:S04]  /*8bc0*/  IMAD.WIDE.U32 R218, R216, UR43, R10 ;  /* 0x0000002bd8da7c25 */ /* 0x000fc8000f8e000a */
[----:B------:R-:W-:Y:S02]  /*8bd0*/  IMAD R224, R217, UR43, R224 ;  /* 0x0000002bd9e07c24 */ /* 0x000fe4000f8e02e0 */
[----:B-1----:R-:W-:Y:S02]  /*8be0*/  IMAD R221, R8, UR7, RZ ;  /* 0x0000000708dd7c24 */ /* 0x002fe4000f8e02ff */
[----:B------:R-:W-:Y:S02]  /*8bf0*/  IMAD.IADD R21, R219, 0x1, R224 ;  /* 0x00000001db157824 */ /* 0x000fe400078e02e0 */
[----:B------:R-:W-:Y:S02]  /*8c00*/  IMAD.MOV.U32 R20, RZ, RZ, R218 ;  /* 0x000000ffff147224 */ /* 0x000fe400078e00da */
[C---:B------:R-:W-:Y:S02]  /*8c10*/  IMAD R221, R220.reuse, R9, R221 ;  /* 0x00000009dcdd7224 */ /* 0x040fe400078e02dd */
[----:B------:R-:W-:-:S04]  /*8c20*/  IMAD.WIDE.U32 R4, R220, R8, R20 ;  /* 0x00000008dc047225 */ /* 0x000fc800078e0014 */
[----:B------:R-:W-:Y:S01]  /*8c30*/  IMAD.IADD R5, R5, 0x1, R221 ;  /* 0x0000000105057824 */ /* 0x000fe200078e02dd */
[----:B---3--:R-:W-:-:S04]  /*8c40*/  LEA R12, P0, R4, R18, 0x1 ;  /* 0x00000012040c7211 */ /* 0x008fc800078008ff */
[----:B------:R-:W-:-:S05]  /*8c50*/  LEA.HI.X R13, R4, R19, R5, 0x1, P0 ;  /* 0x00000013040d7211 */ /* 0x000fca00000f0c05 */
[----:B------:R-:W3:Y:S01]  /*8c60*/  @P1 LDG.E.LTC128B.U16 R217, desc[UR36][R12.64] ;  /* 0x000000240cd91981 */ /* 0x000ee2000c1e1520 */
[----:B------:R-:W-:Y:S01]  /*8c70*/  ISETP.GT.AND P2, PT, R3, 0x1, PT ;  /* 0x000000010300780c */ /* 0x000fe20003f44270 */
[----:B------:R-:W-:Y:S01]  /*8c80*/  BSSY B1, `(.L_x_34) ;  /* 0x0000013000017945 */ /* 0x000fe20003800000 */
[----:B------:R-:W-:-:S11]  /*8c90*/  LOP3.LUT R17, R17, 0xfffffffd, RZ, 0xc0, !PT ;  /* 0xfffffffd11117812 */ /* 0x000fd600078ec0ff */
[----:B------:R-:W-:Y:S01]  /*8ca0*/  @P2 LOP3.LUT R17, R17, 0x2, RZ, 0xfc, !PT ;  /* 0x0000000211112812 */ /* 0x000fe200078efcff */
[----:B---3--:R-:W-:-:S05]  /*8cb0*/  HADD2.F32 R4, -RZ, R217.H0_H0 ;  /* 0x200000d9ff047230 */ /* 0x008fca0000004100 */
[----:B------:R-:W-:-:S04]  /*8cc0*/  FMUL R4, R4, R16 ;  /* 0x0000001004047220 */ /* 0x000fc80000400000 */
[----:B--2---:R-:W-:Y:S01]  /*8cd0*/  FFMA R7, R15, R2, R4 ;  /* 0x000000020f077223 */ /* 0x004fe20000000004 */
[----:B------:R-:W-:-:S04]  /*8ce0*/  LEA R4, P0, R6, UR4, 0x1 ;  /* 0x0000000406047c11 */ /* 0x000fc8000f8008ff */
[----:B------:R-:W-:Y:S02]  /*8cf0*/  LEA.HI.X R5, R6, UR5, R14, 0x1, P0 ;  /* 0x0000000506057c11 */ /* 0x000fe400080f0c0e */
[----:B------:R-:W-:-:S05]  /*8d00*/  F2FP.F16.F32.PACK_AB R6, RZ, R7 ;  /* 0x00000007ff06723e */ /* 0x000fca00000000ff */
[----:B------:R0:W-:Y:S02]  /*8d10*/  @P1 STG.E.U16 desc[UR36][R4.64], R6 ;  /* 0x0000000604001986 */ /* 0x0001e4000c101524 */
[----:B0-----:R-:W-:-:S04]  /*8d20*/  IMAD.WIDE.U32 R6, R220, R8, R10 ;  /* 0x00000008dc067225 */ /* 0x001fc800078e000a */
[----:B------:R-:W-:Y:S02]  /*8d30*/  IMAD.IADD R7, R221, 0x1, R7 ;  /* 0x00000001dd077824 */ /* 0x000fe400078e0207 */
[----:B------:R-:W-:-:S04]  /*8d40*/  IMAD.WIDE.U32 R6, R216, UR43, R6 ;  /* 0x0000002bd8067c25 */ /* 0x000fc8000f8e0006 */
[----:B------:R-:W-:Y:S01]  /*8d50*/  IMAD.IADD R7, R224, 0x1, R7 ;  /* 0x00000001e0077824 */ /* 0x000fe200078e0207 */
[----:B------:R-:W-:-:S04]  /*8d60*/  LEA R14, P0, R6, R18, 0x1 ;  /* 0x00000012060e7211 */ /* 0x000fc800078008ff */
[----:B------:R-:W-:Y:S02]  /*8d70*/  LEA.HI.X R15, R6, R19, R7, 0x1, P0 ;  /* 0x00000013060f7211 */ /* 0x000fe400000f0c07 */
[----:B------:R-:W-:-:S13]  /*8d80*/  ISETP.GT.AND P0, PT, R0, RZ, P2 ;  /* 0x000000ff0000720c */ /* 0x000fda0001704270 */
[----:B------:R-:W-:Y:S05]  /*8d90*/  @!P0 BRA `(.L_x_35) ;  /* 0x0000000000048947 */ /* 0x000fea0003800000 */
[----:B------:R0:W5:Y:S02]  /*8da0*/  LDG.E.LTC128B.U16 R217, desc[UR36][R14.64+0x2] ;  /* 0x000002240ed97981 */ /* 0x000164000c1e1520 */
.L_x_35:
[----:B------:R-:W-:Y:S05]  /*8db0*/  BSYNC B1 ;  /* 0x0000000000017941 */ /* 0x000fea0003800000 */
.L_x_34:
[----:B------:R-:W2:Y:S01]  /*8dc0*/  LDL.LU R7, [R1+0x184] ;  /* 0x0001840001077983 */ /* 0x000ea20000300800 */
[----:B-----5:R-:W-:Y:S01]  /*8dd0*/  HADD2.F32 R6, -RZ, R217.H0_H0 ;  /* 0x200000d9ff067230 */ /* 0x020fe20000004100 */
[C---:B------:R-:W-:Y:S01]  /*8de0*/  SHF.L.U64.HI R223, R8.reuse, 0x3, R9 ;  /* 0x0000000308df7819 */ /* 0x040fe20000010209 */
[----:B------:R-:W-:Y:S01]  /*8df0*/  IMAD.SHL.U32 R222, R8, 0x8, RZ ;  /* 0x0000000808de7824 */ /* 0x000fe200078e00ff */
[----:B------:R-:W3:Y:S02]  /*8e00*/  LDL.LU R225, [R1+0x188] ;  /* 0x0001880001e17983 */ /* 0x000ee40000300800 */
[----:B------:R-:W-:-:S04]  /*8e10*/  FMUL R6, R6, R16 ;  /* 0x0000001006067220 */ /* 0x000fc80000400000 */
[----:B--2---:R-:W-:-:S05]  /*8e20*/  FFMA R6, R7, R2, R6 ;  /* 0x0000000207067223 */ /* 0x004fca0000000006 */
[----:B------:R-:W-:-:S05]  /*8e30*/  F2FP.F16.F32.PACK_AB R6, RZ, R6 ;  /* 0x00000006ff06723e */ /* 0x000fca00000000ff */
[----:B------:R1:W-:Y:S01]  /*8e40*/  @P0 STG.E.U16 desc[UR36][R4.64+0x2], R6 ;  /* 0x0000020604000986 */ /* 0x0003e2000c101524 */
[----:B------:R-:W-:Y:S01]  /*8e50*/  ISETP.GT.AND P0, PT, R0, 0x8, P5 ;  /* 0x000000080000780c */ /* 0x000fe20002f04270 */
[----:B-1----:R-:W-:-:S04]  /*8e60*/  IMAD.WIDE.U32 R6, R220, R8, R222 ;  /* 0x00000008dc067225 */ /* 0x002fc800078e00de */
[----:B------:R-:W-:Y:S01]  /*8e70*/  IMAD.IADD R221, R221, 0x1, R7 ;  /* 0x00000001dddd7824 */ /* 0x000fe200078e0207 */
[----:B------:R-:W-:-:S05]  /*8e80*/  IADD3 R7, P1, R218, R6, RZ ;  /* 0x00000006da077210 */ /* 0x000fca0007f3e0ff */
[----:B------:R-:W-:Y:S01]  /*8e90*/  IMAD.X R13, R221, 0x1, R21, P1 ;  /* 0x00000001dd0d7824 */ /* 0x000fe200008e0615 */
[----:B------:R-:W-:-:S04]  /*8ea0*/  LEA R12, P1, R7, R18, 0x1 ;  /* 0x00000012070c7211 */ /* 0x000fc800078208ff */
[----:B------:R-:W-:-:S05]  /*8eb0*/  LEA.HI.X R13, R7, R19, R13, 0x1, P1 ;  /* 0x00000013070d7211 */ /* 0x000fca00008f0c0d */
[----:B------:R1:W2:Y:S01]  /*8ec0*/  @P0 LDG.E.LTC128B.U16 R217, desc[UR36][R12.64] ;  /* 0x000000240cd90981 */ /* 0x0002a2000c1e1520 */
[----:B------:R-:W-:Y:S01]  /*8ed0*/  IADD3 R6, P1, R10, R6, RZ ;  /* 0x000000060a067210 */ /* 0x000fe20007f3e0ff */
[----:B------:R-:W-:Y:S01]  /*8ee0*/  BSSY B1, `(.L_x_36) ;  /* 0x0000016000017945 */ /* 0x000fe20003800000 */
[----:B------:R-:W-:-:S03]  /*8ef0*/  ISETP.GT.AND P2, PT, R0, 0x8, P2 ;  /* 0x000000080000780c */ /* 0x000fc60001744270 */
[----:B------:R-:W-:Y:S02]  /*8f00*/  IMAD.X R7, R11, 0x1, R221, P1 ;  /* 0x000000010b077824 */ /* 0x000fe400008e06dd */
[----:B------:R-:W-:Y:S02]  /*8f10*/  IMAD.U32 R221, RZ, RZ, UR9 ;  /* 0x00000009ffdd7e24 */ /* 0x000fe4000f8e00ff */
[----:B------:R-:W-:-:S04]  /*8f20*/  IMAD.WIDE.U32 R6, R216, UR43, R6 ;  /* 0x0000002bd8067c25 */ /* 0x000fc8000f8e0006 */
[----:B------:R-:W-:Y:S01]  /*8f30*/  IMAD.IADD R7, R224, 0x1, R7 ;  /* 0x00000001e0077824 */ /* 0x000fe200078e0207 */
[----:B-1----:R-:W-:-:S04]  /*8f40*/  LEA R12, P1, R6, R18, 0x1 ;  /* 0x00000012060c7211 */ /* 0x002fc800078208ff */
[----:B------:R-:W-:Y:S01]  /*8f50*/  LEA.HI.X R13, R6, R19, R7, 0x1, P1 ;  /* 0x00000013060d7211 */ /* 0x000fe200008f0c07 */
[----:B------:R-:W-:-:S04]  /*8f60*/  IMAD.U32 R6, RZ, RZ, UR8 ;  /* 0x00000008ff067e24 */ /* 0x000fc8000f8e00ff */
[----:B------:R-:W-:-:S05]  /*8f70*/  IMAD.SHL.U32 R229, R6, 0x10, RZ ;  /* 0x0000001006e57824 */ /* 0x000fca00078e00ff */
[----:B------:R-:W-:Y:S01]  /*8f80*/  IADD3 R6, P1, R229, R4, RZ ;  /* 0x00000004e5067210 */ /* 0x000fe20007f3e0ff */
[----:B--2---:R-:W-:-:S05]  /*8f90*/  HADD2.F32 R7, -RZ, R217.H0_H0 ;  /* 0x200000d9ff077230 */ /* 0x004fca0000004100 */
[----:B------:R-:W-:-:S04]  /*8fa0*/  FMUL R7, R7, R16 ;  /* 0x0000001007077220 */ /* 0x000fc80000400000 */
[----:B---3--:R-:W-:Y:S01]  /*8fb0*/  FFMA R7, R225, R2, R7 ;  /* 0x00000002e1077223 */ /* 0x008fe20000000007 */
[----:B------:R-:W-:-:S04]  /*8fc0*/  IMAD.U32 R225, RZ, RZ, UR8 ;  /* 0x00000008ffe17e24 */ /* 0x000fc8000f8e00ff */
[----:B------:R-:W-:Y:S02]  /*8fd0*/  F2FP.F16.F32.PACK_AB R7, RZ, R7 ;  /* 0x00000007ff07723e */ /* 0x000fe400000000ff */
[--C-:B------:R-:W-:Y:S02]  /*8fe0*/  SHF.L.U64.HI R228, R225, 0x4, R221.reuse ;  /* 0x00000004e1e47819 */ /* 0x100fe400000102dd */
[----:B------:R-:W-:-:S03]  /*8ff0*/  PRMT R221, R7, 0x7610, R221 ;  /* 0x0000761007dd7816 */ /* 0x000fc600000000dd */
[----:B------:R-:W-:-:S05]  /*9000*/  IMAD.X R7, R228, 0x1, R5, P1 ;  /* 0x00000001e4077824 */ /* 0x000fca00008e0605 */
[----:B------:R1:W-:Y:S01]  /*9010*/  @P0 STG.E.U16 desc[UR36][R6.64], R221 ;  /* 0x000000dd06000986 */ /* 0x0003e2000c101524 */
[----:B------:R-:W-:Y:S05]  /*9020*/  @!P2 BRA `(.L_x_37) ;  /* 0x000000000004a947 */ /* 0x000fea0003800000 */
[----:B------:R2:W5:Y:S02]  /*9030*/  LDG.E.LTC128B.U16 R217, desc[UR36][R12.64+0x2] ;  /* 0x000002240cd97981 */ /* 0x000564000c1e1520 */
.L_x_37:
[----:B------:R-:W-:Y:S05]  /*9040*/  BSYNC B1 ;  /* 0x0000000000017941 */ /* 0x000fea0003800000 */
.L_x_36:
[----:B------:R-:W3:Y:S01]  /*9050*/  LDL.LU R225, [R1+0x18c] ;  /* 0x00018c0001e17983 */ /* 0x000ee20000300800 */
[----:B-1---5:R-:W-:Y:S01]  /*9060*/  HADD2.F32 R221, -RZ, R217.H0_H0 ;  /* 0x200000d9ffdd7230 */ /* 0x022fe20000004100 */
[----:B------:R-:W-:Y:S01]  /*9070*/  ISETP.GT.AND P4, PT, R3, 0x8, PT ;  /* 0x000000080300780c */ /* 0x000fe20003f84270 */
[----:B------:R-:W-:Y:S01]  /*9080*/  BSSY B1, `(.L_x_38) ;  /* 0x000000a000017945 */ /* 0x000fe20003800000 */
[----:B------:R-:W-:Y:S02]  /*9090*/  LOP3.LUT R17, R17, 0xfffffffb, RZ, 0xc0, !PT ;  /* 0xfffffffb11117812 */ /* 0x000fe400078ec0ff */
[----:B------:R-:W-:Y:S01]  /*90a0*/  FMUL R221, R221, R16 ;  /* 0x00000010dddd7220 */ /* 0x000fe20000400000 */
[----:B------:R-:W-:-:S08]  /*90b0*/  ISETP.GT.AND P0, PT, R0, RZ, P4 ;  /* 0x000000ff0000720c */ /* 0x000fd00002704270 */
[----:B------:R-:W-:Y:S01]  /*90c0*/  @P4 LOP3.LUT R17, R17, 0x4, RZ, 0xfc, !PT ;  /* 0x0000000411114812 */ /* 0x000fe200078efcff */
[----:B---3--:R-:W-:-:S05]  /*90d0*/  FFMA R221, R225, R2, R221 ;  /* 0x00000002e1dd7223 */ /* 0x008fca00000000dd */
[----:B------:R-:W-:-:S05]  /*90e0*/  F2FP.F16.F32.PACK_AB R221, RZ, R221 ;  /* 0x000000ddffdd723e */ /* 0x000fca00000000ff */
[----:B------:R1:W-:Y:S01]  /*90f0*/  @P2 STG.E.U16 desc[UR36][R6.64+0x2], R221 ;  /* 0x000002dd06002986 */ /* 0x0003e2000c101524 */
[----:B------:R-:W-:Y:S05]  /*9100*/  @!P0 BRA `(.L_x_39) ;  /* 0x0000000000048947 */ /* 0x000fea0003800000 */
[----:B------:R3:W5:Y:S02]  /*9110*/  LDG.E.LTC128B.U16 R217, desc[UR36][R14.64+0x10] ;  /* 0x000010240ed97981 */ /* 0x000764000c1e1520 */
.L_x_39:
[----:B------:R-:W-:Y:S05]  /*9120*/  BSYNC B1 ;  /* 0x0000000000017941 */ /* 0x000fea0003800000 */
.L_x_38:
[----:B------:R-:W4:Y:S01]  /*9130*/  LDL.LU R225, [R1+0x190] ;  /* 0x0001900001e17983 */ /* 0x000f220000300800 */
[----:B-1---5:R-:W-:Y:S01]  /*9140*/  HADD2.F32 R221, -RZ, R217.H0_H0 ;  /* 0x200000d9ffdd7230 */ /* 0x022fe20000004100 */
[----:B------:R-:W-:Y:S01]  /*9150*/  ISETP.GT.AND P3, PT, R3, 0x9, PT ;  /* 0x000000090300780c */ /* 0x000fe20003f64270 */
[----:B------:R-:W-:Y:S01]  /*9160*/  BSSY B1, `(.L_x_40) ;  /* 0x000000a000017945 */ /* 0x000fe20003800000 */
[----:B------:R-:W-:Y:S02]  /*9170*/  LOP3.LUT R17, R17, 0xfffffff7, RZ, 0xc0, !PT ;  /* 0xfffffff711117812 */ /* 0x000fe400078ec0ff */
[----:B------:R-:W-:Y:S01]  /*9180*/  FMUL R221, R221, R16 ;  /* 0x00000010dddd7220 */ /* 0x000fe20000400000 */
[----:B------:R-:W-:-:S08]  /*9190*/  ISETP.GT.AND P1, PT, R0, RZ, P3 ;  /* 0x000000ff0000720c */ /* 0x000fd00001f24270 */
[----:B------:R-:W-:Y:S01]  /*91a0*/  @P3 LOP3.LUT R17, R17, 0x8, RZ, 0xfc, !PT ;  /* 0x0000000811113812 */ /* 0x000fe200078efcff */
[----:B----4-:R-:W-:-:S05]  /*91b0*/  FFMA R221, R225, R2, R221 ;  /* 0x00000002e1dd7223 */ /* 0x010fca00000000dd */
[----:B------:R-:W-:-:S05]  /*91c0*/  F2FP.F16.F32.PACK_AB R221, RZ, R221 ;  /* 0x000000ddffdd723e */ /* 0x000fca00000000ff */
[----:B------:R1:W-:Y:S01]  /*91d0*/  @P0 STG.E.U16 desc[UR36][R4.64+0x10], R221 ;  /* 0x000010dd04000986 */ /* 0x0003e2000c101524 */
[----:B------:R-:W-:Y:S05]  /*91e0*/  @!P1 BRA `(.L_x_41) ;  /* 0x0000000000049947 */ /* 0x000fea0003800000 */
[----:B------:R4:W5:Y:S02]  /*91f0*/  LDG.E.LTC128B.U16 R217, desc[UR36][R14.64+0x12] ;  /* 0x000012240ed97981 */ /* 0x000964000c1e1520 */
.L_x_41:
[----:B------:R-:W-:Y:S05]  /*9200*/  BSYNC B1 ;  /* 0x0000000000017941 */ /* 0x000fea0003800000 */
.L_x_40:
[----:B------:R-:W2:Y:S01]  /*9210*/  LDL.LU R225, [R1+0x194] ;  /* 0x0001940001e17983 */ /* 0x000ea20000300800 */
[----:B-1---5:R-:W-:Y:S01]  /*9220*/  HADD2.F32 R221, -RZ, R217.H0_H0 ;  /* 0x200000d9ffdd7230 */ /* 0x022fe20000004100 */
[----:B------:R-:W-:Y:S01]  /*9230*/  ISETP.GT.AND P2, PT, R0, 0x8, P4 ;  /* 0x000000080000780c */ /* 0x000fe20002744270 */
[----:B------:R-:W-:Y:S03]  /*9240*/  BSSY B1, `(.L_x_42) ;  /* 0x0000007000017945 */ /* 0x000fe60003800000 */
[----:B------:R-:W-:-:S04]  /*9250*/  FMUL R221, R221, R16 ;  /* 0x00000010dddd7220 */ /* 0x000fc80000400000 */
[----:B--2---:R-:W-:-:S05]  /*9260*/  FFMA R221, R225, R2, R221 ;  /* 0x00000002e1dd7223 */ /* 0x004fca00000000dd */
[----:B------:R-:W-:-:S05]  /*9270*/  F2FP.F16.F32.PACK_AB R221, RZ, R221 ;  /* 0x000000ddffdd723e */ /* 0x000fca00000000ff */
[----:B------:R1:W-:Y:S01]  /*9280*/  @P1 STG.E.U16 desc[UR36][R4.64+0x12], R221 ;  /* 0x000012dd04001986 */ /* 0x0003e2000c101524 */
[----:B------:R-:W-:Y:S05]  /*9290*/  @!P2 BRA `(.L_x_43) ;  /* 0x000000000004a947 */ /* 0x000fea0003800000 */
[----:B------:R2:W5:Y:S02]  /*92a0*/  LDG.E.LTC128B.U16 R217, desc[UR36][R12.64+0x10] ;  /* 0x000010240cd97981 */ /* 0x000564000c1e1520 */
.L_x_43:
[----:B------:R-:W-:Y:S05]  /*92b0*/  BSYNC B1 ;  /* 0x0000000000017941 */ /* 0x000fea0003800000 */
.L_x_42:
[----:B------:R-:W3:Y:S01]  /*92c0*/  LDL.LU R225, [R1+0x198] ;  /* 0x0001980001e17983 */ /* 0x000ee20000300800 */
[----:B-1---5:R-:W-:Y:S01]  /*92d0*/  HADD2.F32 R221, -RZ, R217.H0_H0 ;  /* 0x200000d9ffdd7230 */ /* 0x022fe20000004100 */
[----:B------:R-:W-:Y:S01]  /*92e0*/  ISETP.GT.AND P0, PT, R0, 0x8, P3 ;  /* 0x000000080000780c */ /* 0x000fe20001f04270 */
[----:B------:R-:W-:Y:S03]  /*92f0*/  BSSY B1, `(.L_x_44) ;  /* 0x0000007000017945 */ /* 0x000fe60003800000 */
[----:B------:R-:W-:-:S04]  /*9300*/  FMUL R221, R221, R16 ;  /* 0x00000010dddd7220 */ /* 0x000fc80000400000 */
[----:B---3--:R-:W-:-:S05]  /*9310*/  FFMA R221, R225, R2, R221 ;  /* 0x00000002e1dd7223 */ /* 0x008fca00000000dd */
[----:B------:R-:W-:-:S05]  /*9320*/  F2FP.F16.F32.PACK_AB R221, RZ, R221 ;  /* 0x000000ddffdd723e */ /* 0x000fca00000000ff */
[----:B------:R1:W-:Y:S01]  /*9330*/  @P2 STG.E.U16 desc[UR36][R6.64+0x10], R221 ;  /* 0x000010dd06002986 */ /* 0x0003e2000c101524 */
[----:B------:R-:W-:Y:S05]  /*9340*/  @!P0 BRA `(.L_x_45) ;  /* 0x0000000000048947 */ /* 0x000fea0003800000 */
[----:B------:R3:W5:Y:S02]  /*9350*/  LDG.E.LTC128B.U16 R217, desc[UR36][R12.64+0x12] ;  /* 0x000012240cd97981 */ /* 0x000764000c1e1520 */
.L_x_45:
[----:B------:R-:W-:Y:S05]  /*9360*/  BSYNC B1 ;  /* 0x0000000000017941 */ /* 0x000fea0003800000 */
.L_x_44:
[----:B------:R-:W2:Y:S01]  /*9370*/  LDL.LU R225, [R1+0x19c] ;  /* 0x00019c0001e17983 */ /* 0x000ea20000300800 */
[----:B-1---5:R-:W-:Y:S01]  /*9380*/  HADD2.F32 R221, -RZ, R217.H0_H0 ;  /* 0x200000d9ffdd7230 */ /* 0x022fe20000004100 */
[----:B------:R-:W-:Y:S01]  /*9390*/  ISETP.GT.AND P3, PT, R3, 0x10, PT ;  /* 0x000000100300780c */ /* 0x000fe20003f64270 */
[----:B------:R-:W-:Y:S01]  /*93a0*/  BSSY B1, `(.L_x_46) ;  /* 0x000000a000017945 */ /* 0x000fe20003800000 */
[----:B------:R-:W-:Y:S02]  /*93b0*/  LOP3.LUT R17, R17, 0xffffffef, RZ, 0xc0, !PT ;  /* 0xffffffef11117812 */ /* 0x000fe400078ec0ff */
[----:B------:R-:W-:Y:S01]  /*93c0*/  FMUL R221, R221, R16 ;  /* 0x00000010dddd7220 */ /* 0x000fe20000400000 */
[----:B------:R-:W-:-:S08]  /*93d0*/  ISETP.GT.AND P1, PT, R0, RZ, P3 ;  /* 0x000000ff0000720c */ /* 0x000fd00001f24270 */
[----:B------:R-:W-:Y:S01]  /*93e0*/  @P3 LOP3.LUT R17, R17, 0x10, RZ, 0xfc, !PT ;  /* 0x0000001011113812 */ /* 0x000fe200078efcff */
[----:B--2---:R-:W-:-:S05]  /*93f0*/  FFMA R221, R225, R2, R221 ;  /* 0x00000002e1dd7223 */ /* 0x004fca00000000dd */
[----:B------:R-:W-:-:S05]  /*9400*/  F2FP.F16.F32.PACK_AB R221, RZ, R221 ;  /* 0x000000ddffdd723e */ /* 0x000fca00000000ff */
[----:B------:R1:W-:Y:S01]  /*9410*/  @P0 STG.E.U16 desc[UR36][R6.64+0x12], R221 ;  /* 0x000012dd06000986 */ /* 0x0003e2000c101524 */
[----:B------:R-:W-:Y:S05]  /*9420*/  @!P1 BRA `(.L_x_47) ;  /* 0x0000000000049947 */ /* 0x000fea0003800000 */
[----:B------:R2:W5:Y:S02]  /*9430*/  LDG.E.LTC128B.U16 R217, desc[UR36][R14.64+0x20] ;  /* 0x000020240ed97981 */ /* 0x000564000c1e1520 */
.L_x_47:
[----:B------:R-:W-:Y:S05]  /*9440*/  BSYNC B1 ;  /* 0x0000000000017941 */ /* 0x000fea0003800000 */
.L_x_46:
        /* <DEDUP_REMOVED lines=13> */
.L_x_49:
[----:B------:R-:W-:Y:S05]  /*9520*/  BSYNC B1 ;  /* 0x0000000000017941 */ /* 0x000fea0003800000 */
.L_x_48:
[----:B------:R-:W2:Y:S01]  /*9530*/  LDL.LU R225, [R1+0x1a4] ;  /* 0x0001a40001e17983 */ /* 0x000ea20000300800 */
[----:B-1---5:R-:W-:Y:S01]  /*9540*/  HADD2.F32 R221, -RZ, R217.H0_H0 ;  /* 0x200000d9ffdd7230 */ /* 0x022fe20000004100 */
[----:B------:R-:W-:Y:S04]  /*9550*/  BSSY B1, `(.L_x_50) ;  /* 0x0000008000017945 */ /* 0x000fe80003800000 */
[----:B------:R-:W-:-:S04]  /*9560*/  FMUL R221, R221, R16 ;  /* 0x00000010dddd7220 */ /* 0x000fc80000400000 */
[----:B--2---:R-:W-:-:S05]  /*9570*/  FFMA R221, R225, R2, R221 ;  /* 0x00000002e1dd7223 */ /* 0x004fca00000000dd */
[----:B------:R-:W-:-:S05]  /*9580*/  F2FP.F16.F32.PACK_AB R221, RZ, R221 ;  /* 0x000000ddffdd723e */ /* 0x000fca00000000ff */
[----:B------:R1:W-:Y:S01]  /*9590*/  @P0 STG.E.U16 desc[UR36][R4.64+0x22], R221 ;  /* 0x000022dd04000986 */ /* 0x0003e2000c101524 */
[----:B------:R-:W-:-:S13]  /*95a0*/  ISETP.GT.AND P0, PT, R0, 0x8, P3 ;  /* 0x000000080000780c */ /* 0x000fda0001f04270 */
[----:B-1----:R-:W-:Y:S05]  /*95b0*/  @!P0 BRA `(.L_x_51) ;  /* 0x0000000000048947 */ /* 0x002fea0003800000 */
[----:B------:R1:W5:Y:S02]  /*95c0*/  LDG.E.LTC128B.U16 R217, desc[UR36][R12.64+0x20] ;  /* 0x000020240cd97981 */ /* 0x000364000c1e1520 */
.L_x_51:
[----:B------:R-:W-:Y:S05]  /*95d0*/  BSYNC B1 ;  /* 0x0000000000017941 */ /* 0x000fea0003800000 */
.L_x_50:
[----:B------:R-:W2:Y:S01]  /*95e0*/  LDL.LU R225, [R1+0x1a8] ;  /* 0x0001a80001e17983 */ /* 0x000ea20000300800 */
[----:B-----5:R-:W-:Y:S01]  /*95f0*/  HADD2.F32 R221, -RZ, R217.H0_H0 ;  /* 0x200000d9ffdd7230 */ /* 0x020fe20000004100 */
[----:B------:R-:W-:Y:S04]  /*9600*/  BSSY B1, `(.L_x_52) ;  /* 0x0000008000017945 */ /* 0x000fe80003800000 */
[----:B------:R-:W-:-:S04]  /*9610*/  FMUL R221, R221, R16 ;  /* 0x00000010dddd7220 */ /* 0x000fc80000400000 */
[----:B--2---:R-:W-:-:S05]  /*9620*/  FFMA R221, R225, R2, R221 ;  /* 0x00000002e1dd7223 */ /* 0x004fca00000000dd */
[----:B------:R-:W-:-:S05]  /*9630*/  F2FP.F16.F32.PACK_AB R221, RZ, R221 ;  /* 0x000000ddffdd723e */ /* 0x000fca00000000ff */
[----:B------:R2:W-:Y:S01]  /*9640*/  @P0 STG.E.U16 desc[UR36][R6.64+0x20], R221 ;  /* 0x000020dd06000986 */ /* 0x0005e2000c101524 */
[----:B------:R-:W-:-:S13]  /*9650*/  ISETP.GT.AND P0, PT, R0, 0x8, P2 ;  /* 0x000000080000780c */ /* 0x000fda0001704270 */
[----:B--2---:R-:W-:Y:S05]  /*9660*/  @!P0 BRA `(.L_x_53) ;  /* 0x0000000000048947 */ /* 0x004fea0003800000 */
[----:B------:R2:W5:Y:S02]  /*9670*/  LDG.E.LTC128B.U16 R217, desc[UR36][R12.64+0x22] ;  /* 0x000022240cd97981 */ /* 0x000564000c1e1520 */
.L_x_53:
[----:B------:R-:W-:Y:S05]  /*9680*/  BSYNC B1 ;  /* 0x0000000000017941 */ /* 0x000fea0003800000 */
.L_x_52:
[----:B------:R-:W3:Y:S01]  /*9690*/  LDL.LU R225, [R1+0x1ac] ;  /* 0x0001ac0001e17983 */ /* 0x000ee20000300800 */
[----:B-----5:R-:W-:Y:S01]  /*96a0*/  HADD2.F32 R221, -RZ, R217.H0_H0 ;  /* 0x200000d9ffdd7230 */ /* 0x020fe20000004100 */
[----:B------:R-:W-:Y:S01]  /*96b0*/  ISETP.GT.AND P2, PT, R3, 0x18, PT ;  /* 0x000000180300780c */ /* 0x000fe20003f44270 */
[----:B------:R-:W-:Y:S01]  /*96c0*/  BSSY B1, `(.L_x_54) ;  /* 0x000000a000017945 */ /* 0x000fe20003800000 */
[----:B------:R-:W-:Y:S02]  /*96d0*/  LOP3.LUT R22, R22, 0xfffffbff, RZ, 0xc0, !PT ;  /* 0xfffffbff16167812 */ /* 0x000fe400078ec0ff */
[----:B------:R-:W-:-:S09]  /*96e0*/  FMUL R221, R221, R16 ;  /* 0x00000010dddd7220 */ /* 0x000fd20000400000 */
[----:B------:R-:W-:Y:S01]  /*96f0*/  @P2 LOP3.LUT R22, R22, 0x400, RZ, 0xfc, !PT ;  /* 0x0000040016162812 */ /* 0x000fe200078efcff */
[----:B---3--:R-:W-:-:S05]  /*9700*/  FFMA R221, R225, R2, R221 ;  /* 0x00000002e1dd7223 */ /* 0x008fca00000000dd */
[----:B------:R-:W-:-:S05]  /*9710*/  F2FP.F16.F32.PACK_AB R221, RZ, R221 ;  /* 0x000000ddffdd723e */ /* 0x000fca00000000ff */
[----:B------:R3:W-:Y:S01]  /*9720*/  @P0 STG.E.U16 desc[UR36][R6.64+0x22], R221 ;  /* 0x000022dd06000986 */ /* 0x0007e2000c101524 */
[----:B------:R-:W-:-:S13]  /*9730*/  ISETP.GT.AND P0, PT, R0, RZ, P2 ;  /* 0x000000ff0000720c */ /* 0x000fda0001704270 */
[----:B---3--:R-:W-:Y:S05]  /*9740*/  @!P0 BRA `(.L_x_55) ;  /* 0x0000000000048947 */ /* 0x008fea0003800000 */
[----:B------:R3:W5:Y:S02]  /*9750*/  LDG.E.LTC128B.U16 R217, desc[UR36][R14.64+0x30] ;  /* 0x000030240ed97981 */ /* 0x000764000c1e1520 */
.L_x_55:
[----:B------:R-:W-:Y:S05]  /*9760*/  BSYNC B1 ;  /* 0x0000000000017941 */ /* 0x000fea0003800000 */
.L_x_54:
[----:B------:R-:W2:Y:S01]  /*9770*/  LDL.LU R225, [R1+0x1b0] ;  /* 0x0001b00001e17983 */ /* 0x000ea20000300800 */
[----:B-----5:R-:W-:Y:S01]  /*9780*/  HADD2.F32 R221, -RZ, R217.H0_H0 ;  /* 0x200000d9ffdd7230 */ /* 0x020fe20000004100 */
[----:B------:R-:W-:Y:S01]  /*9790*/  ISETP.GT.AND P1, PT, R3, 0x19, PT ;  /* 0x000000190300780c */ /* 0x000fe20003f24270 */
[----:B------:R-:W-:Y:S01]  /*97a0*/  BSSY B1, `(.L_x_56) ;  /* 0x000000a000017945 */ /* 0x000fe20003800000 */
[----:B------:R-:W-:Y:S02]  /*97b0*/  LOP3.LUT R22, R22, 0xfffffdff, RZ, 0xc0, !PT ;  /* 0xfffffdff16167812 */ /* 0x000fe400078ec0ff */
[----:B------:R-:W-:-:S09]  /*97c0*/  FMUL R221, R221, R16 ;  /* 0x00000010dddd7220 */ /* 0x000fd20000400000 */
[----:B------:R-:W-:Y:S01]  /*97d0*/  @P1 LOP3.LUT R22, R22, 0x200, RZ, 0xfc, !PT ;  /* 0x0000020016161812 */ /* 0x000fe200078efcff */
[----:B--2---:R-:W-:-:S05]  /*97e0*/  FFMA R221, R225, R2, R221 ;  /* 0x00000002e1dd7223 */ /* 0x004fca00000000dd */
[----:B------:R-:W-:-:S05]  /*97f0*/  F2FP.F16.F32.PACK_AB R221, RZ, R221 ;  /* 0x000000ddffdd723e */ /* 0x000fca00000000ff */
[----:B------:R2:W-:Y:S01]  /*9800*/  @P0 STG.E.U16 desc[UR36][R4.64+0x30], R221 ;  /* 0x000030dd04000986 */ /* 0x0005e2000c101524 */
[----:B------:R-:W-:-:S13]  /*9810*/  ISETP.GT.AND P0, PT, R0, RZ, P1 ;  /* 0x000000ff0000720c */ /* 0x000fda0000f04270 */
[----:B--2---:R-:W-:Y:S05]  /*9820*/  @!P0 BRA `(.L_x_57) ;  /* 0x0000000000048947 */ /* 0x004fea0003800000 */
[----:B------:R2:W5:Y:S02]  /*9830*/  LDG.E.LTC128B.U16 R217, desc[UR36][R14.64+0x32] ;  /* 0x000032240ed97981 */ /* 0x000564000c1e1520 */
.L_x_57:
[----:B------:R-:W-:Y:S05]  /*9840*/  BSYNC B1 ;  /* 0x0000000000017941 */ /* 0x000fea0003800000 */
.L_x_56:
[----:B------:R-:W3:Y:S01]  /*9850*/  LDL.LU R225, [R1+0x1b4] ;  /* 0x0001b40001e17983 */ /* 0x000ee20000300800 */
[----:B-----5:R-:W-:Y:S01]  /*9860*/  HADD2.F32 R221, -RZ, R217.H0_H0 ;  /* 0x200000d9ffdd7230 */ /* 0x020fe20000004100 */
[----:B------:R-:W-:Y:S04]  /*9870*/  BSSY B1, `(.L_x_58) ;  /* 0x0000008000017945 */ /* 0x000fe80003800000 */
[----:B------:R-:W-:-:S04]  /*9880*/  FMUL R221, R221, R16 ;  /* 0x00000010dddd7220 */ /* 0x000fc80000400000 */
[----:B---3--:R-:W-:-:S05]  /*9890*/  FFMA R221, R225, R2, R221 ;  /* 0x00000002e1dd7223 */ /* 0x008fca00000000dd */
[----:B------:R-:W-:-:S05]  /*98a0*/  F2FP.F16.F32.PACK_AB R221, RZ, R221 ;  /* 0x000000ddffdd723e */ /* 0x000fca00000000ff */
[----:B------:R3:W-:Y:S01]  /*98b0*/  @P0 STG.E.U16 desc[UR36][R4.64+0x32], R221 ;  /* 0x000032dd04000986 */ /* 0x0007e2000c101524 */
[----:B------:R-:W-:-:S13]  /*98c0*/  ISETP.GT.AND P0, PT, R0, 0x8, P2 ;  /* 0x000000080000780c */ /* 0x000fda0001704270 */
[----:B---3--:R-:W-:Y:S05]  /*98d0*/  @!P0 BRA `(.L_x_59) ;  /* 0x0000000000048947 */ /* 0x008fea0003800000 */
[----:B------:R3:W5:Y:S02]  /*98e0*/  LDG.E.LTC128B.U16 R217, desc[UR36][R12.64+0x30] ;  /* 0x000030240cd97981 */ /* 0x000764000c1e1520 */
.L_x_59:
[----:B------:R-:W-:Y:S05]  /*98f0*/  BSYNC B1 ;  /* 0x0000000000017941 */ /* 0x000fea0003800000 */
.L_x_58:
        /* <DEDUP_REMOVED lines=10> */
.L_x_61:
[----:B------:R-:W-:Y:S05]  /*99a0*/  BSYNC B1 ;  /* 0x0000000000017941 */ /* 0x000fea0003800000 */
.L_x_60:
        /* <DEDUP_REMOVED lines=13> */
.L_x_63:
[----:B------:R-:W-:Y:S05]  /*9a80*/  BSYNC B1 ;  /* 0x0000000000017941 */ /* 0x000fea0003800000 */
.L_x_62:
        /* <DEDUP_REMOVED lines=13> */
.L_x_65:
[----:B------:R-:W-:Y:S05]  /*9b60*/  BSYNC B1 ;  /* 0x0000000000017941 */ /* 0x000fea0003800000 */
.L_x_64:
[----:B------:R-:W3:Y:S01]  /*9b70*/  LDL.LU R226, [R1+0x1c4] ;  /* 0x0001c40001e27983 */ /* 0x000ee20000300800 */
[----:B-----5:R-:W-:Y:S01]  /*9b80*/  HADD2.F32 R221, -RZ, R217.H0_H0 ;  /* 0x200000d9ffdd7230 */ /* 0x020fe20000004100 */
[----:B------:R-:W-:Y:S01]  /*9b90*/  BSSY B1, `(.L_x_66) ;  /* 0x0000009000017945 */ /* 0x000fe20003800000 */
[----:B------:R-:W-:-:S03]  /*9ba0*/  PRMT R225, R217, 0x7610, R225 ;  /* 0x00007610d9e17816 */ /* 0x000fc600000000e1 */
[----:B------:R-:W-:-:S04]  /*9bb0*/  FMUL R221, R221, R16 ;  /* 0x00000010dddd7220 */ /* 0x000fc80000400000 */
[----:B---3--:R-:W-:-:S05]  /*9bc0*/  FFMA R221, R226, R2, R221 ;  /* 0x00000002e2dd7223 */ /* 0x008fca00000000dd */
[----:B------:R-:W-:-:S05]  /*9bd0*/  F2FP.F16.F32.PACK_AB R221, RZ, R221 ;  /* 0x000000ddffdd723e */ /* 0x000fca00000000ff */
[----:B------:R3:W-:Y:S01]  /*9be0*/  @P0 STG.E.U16 desc[UR36][R4.64+0x42], R221 ;  /* 0x000042dd04000986 */ /* 0x0007e2000c101524 */
[----:B------:R-:W-:-:S13]  /*9bf0*/  ISETP.GT.AND P0, PT, R0, 0x8, P2 ;  /* 0x000000080000780c */ /* 0x000fda0001704270 */
[----:B---3--:R-:W-:Y:S05]  /*9c00*/  @!P0 BRA `(.L_x_67) ;  /* 0x0000000000048947 */ /* 0x008fea0003800000 */
[----:B------:R3:W5:Y:S02]  /*9c10*/  LDG.E.LTC128B.U16 R225, desc[UR36][R12.64+0x40] ;  /* 0x000040240ce17981 */ /* 0x000764000c1e1520 */
.L_x_67:
[----:B------:R-:W-:Y:S05]  /*9c20*/  BSYNC B1 ;  /* 0x0000000000017941 */ /* 0x000fea0003800000 */
.L_x_66:
[----:B------:R-:W2:Y:S01]  /*9c30*/  LDL.LU R221, [R1+0x1c8] ;  /* 0x0001c80001dd7983 */ /* 0x000ea20000300800 */
[----:B-----5:R-:W-:Y:S01]  /*9c40*/  HADD2.F32 R217, -RZ, R225.H0_H0 ;  /* 0x200000e1ffd97230 */ /* 0x020fe20000004100 */
[----:B------:R-:W-:Y:S04]  /*9c50*/  BSSY B1, `(.L_x_68) ;  /* 0x0000023000017945 */ /* 0x000fe80003800000 */
[----:B------:R-:W-:-:S04]  /*9c60*/  FMUL R217, R217, R16 ;  /* 0x00000010d9d97220 */ /* 0x000fc80000400000 */
[----:B--2---:R-:W-:-:S05]  /*9c70*/  FFMA R217, R221, R2, R217 ;  /* 0x00000002ddd97223 */ /* 0x004fca00000000d9 */
[----:B------:R-:W-:-:S05]  /*9c80*/  F2FP.F16.F32.PACK_AB R217, RZ, R217 ;  /* 0x000000d9ffd9723e */ /* 0x000fca00000000ff */
[----:B------:R2:W-:Y:S02]  /*9c90*/  @P0 STG.E.U16 desc[UR36][R6.64+0x40], R217 ;  /* 0x000040d906000986 */ /* 0x0005e4000c101524 */
[----:B--2---:R-:W-:-:S05]  /*9ca0*/  IADD3 R217, P0, R220, 0x80, RZ ;  /* 0x00000080dcd97810 */ /* 0x004fca0007f1e0ff */
[----:B------:R-:W-:Y:S02]  /*9cb0*/  IMAD.X R219, RZ, RZ, UR7, P0 ;  /* 0x00000007ffdb7e24 */ /* 0x000fe400080e06ff */
[----:B------:R-:W-:-:S04]  /*9cc0*/  IMAD.WIDE.U32 R220, R217, R8, R20 ;  /* 0x00000008d9dc7225 */ /* 0x000fc800078e0014 */
[----:B------:R-:W-:Y:S01]  /*9cd0*/  IMAD R219, R219, R8, RZ ;  /* 0x00000008dbdb7224 */ /* 0x000fe200078e02ff */
[----:B------:R-:W-:Y:S01]  /*9ce0*/  LEA R226, P0, R220, R18, 0x1 ;  /* 0x00000012dce27211 */ /* 0x000fe200078008ff */
[----:B------:R-:W-:-:S04]  /*9cf0*/  IMAD.WIDE.U32 R222, R217, R8, R222 ;  /* 0x00000008d9de7225 */ /* 0x000fc800078e00de */
[----:B------:R-:W-:-:S04]  /*9d00*/  IMAD R219, R217, R9, R219 ;  /* 0x00000009d9db7224 */ /* 0x000fc800078e02db */
[----:B------:R-:W-:Y:S02]  /*9d10*/  IMAD.IADD R9, R221, 0x1, R219 ;  /* 0x00000001dd097824 */ /* 0x000fe400078e02db */
[----:B------:R-:W-:-:S03]  /*9d20*/  IMAD.IADD R20, R219, 0x1, R223 ;  /* 0x00000001db147824 */ /* 0x000fc600078e02df */
[----:B------:R-:W-:Y:S01]  /*9d30*/  LEA.HI.X R227, R220, R19, R9, 0x1, P0 ;  /* 0x00000013dce37211 */ /* 0x000fe200000f0c09 */
[----:B------:R-:W-:Y:S01]  /*9d40*/  IMAD.WIDE.U32 R8, R217, R8, R10 ;  /* 0x00000008d9087225 */ /* 0x000fe200078e000a */
[----:B------:R-:W-:-:S03]  /*9d50*/  IADD3 R220, P0, R10, R222, RZ ;  /* 0x000000de0adc7210 */ /* 0x000fc60007f1e0ff */
[----:B------:R-:W-:Y:S02]  /*9d60*/  IMAD.IADD R9, R219, 0x1, R9 ;  /* 0x00000001db097824 */ /* 0x000fe400078e0209 */
[----:B------:R-:W-:Y:S02]  /*9d70*/  IMAD.X R221, R11, 0x1, R20, P0 ;  /* 0x000000010bdd7824 */ /* 0x000fe400000e0614 */
[----:B------:R-:W-:-:S04]  /*9d80*/  IMAD.WIDE.U32 R8, R216, UR43, R8 ;  /* 0x0000002bd8087c25 */ /* 0x000fc8000f8e0008 */
[----:B------:R-:W-:Y:S01]  /*9d90*/  IMAD.IADD R9, R224, 0x1, R9 ;  /* 0x00000001e0097824 */ /* 0x000fe200078e0209 */
[----:B------:R-:W-:Y:S01]  /*9da0*/  LEA R10, P0, R8, R18, 0x1 ;  /* 0x00000012080a7211 */ /* 0x000fe200078008ff */
[----:B------:R-:W-:-:S03]  /*9db0*/  IMAD.WIDE.U32 R216, R216, UR43, R220 ;  /* 0x0000002bd8d87c25 */ /* 0x000fc6000f8e00dc */
[----:B------:R-:W-:Y:S01]  /*9dc0*/  LEA.HI.X R11, R8, R19, R9, 0x1, P0 ;  /* 0x00000013080b7211 */ /* 0x000fe200000f0c09 */
[----:B------:R-:W-:Y:S01]  /*9dd0*/  IMAD.IADD R224, R224, 0x1, R217 ;  /* 0x00000001e0e07824 */ /* 0x000fe200078e02d9 */
[----:B------:R-:W-:-:S04]  /*9de0*/  LEA R8, P0, R216, R18, 0x1 ;  /* 0x00000012d8087211 */ /* 0x000fc800078008ff */
[----:B------:R-:W-:Y:S02]  /*9df0*/  LEA.HI.X R9, R216, R19, R224, 0x1, P0 ;  /* 0x00000013d8097211 */ /* 0x000fe400000f0ce0 */
[----:B------:R-:W-:-:S05]  /*9e00*/  IADD3 R218, P0, R218, R222, RZ ;  /* 0x000000dedada7210 */ /* 0x000fca0007f1e0ff */
[----:B------:R-:W-:Y:S01]  /*9e10*/  IMAD.X R20, R20, 0x1, R21, P0 ;  /* 0x0000000114147824 */ /* 0x000fe200000e0615 */
[C---:B------:R-:W-:Y:S02]  /*9e20*/  LEA R220, P0, R218.reuse, R18, 0x1 ;  /* 0x00000012dadc7211 */ /* 0x040fe400078008ff */
[----:B------:R-:W-:Y:S02]  /*9e30*/  PRMT R18, R225, 0x7610, R18 ;  /* 0x00007610e1127816 */ /* 0x000fe40000000012 */
[----:B------:R-:W-:Y:S02]  /*9e40*/  LEA.HI.X R221, R218, R19, R20, 0x1, P0 ;  /* 0x00000013dadd7211 */ /* 0x000fe400000f0c14 */
[----:B------:R-:W-:-:S13]  /*9e50*/  ISETP.GT.AND P0, PT, R0, 0x8, P1 ;  /* 0x000000080000780c */ /* 0x000fda0000f04270 */
[----:B------:R-:W-:Y:S05]  /*9e60*/  @!P0 BRA `(.L_x_69) ;  /* 0x0000000000048947 */ /* 0x000fea0003800000 */
[----:B------:R2:W5:Y:S02]  /*9e70*/  LDG.E.LTC128B.U16 R18, desc[UR36][R12.64+0x42] ;  /* 0x000042240c127981 */ /* 0x000564000c1e1520 */
.L_x_69:
[----:B------:R-:W-:Y:S05]  /*9e80*/  BSYNC B1 ;  /* 0x0000000000017941 */ /* 0x000fea0003800000 */
.L_x_68:
        /* <DEDUP_REMOVED lines=13> */
.L_x_71:
[----:B------:R-:W-:Y:S05]  /*9f60*/  BSYNC B1 ;  /* 0x0000000000017941 */ /* 0x000fea0003800000 */
.L_x_70:
        /* <DEDUP_REMOVED lines=13> */
.L_x_73:
[----:B------:R-:W-:Y:S05]  /*a040*/  BSYNC B1 ;  /* 0x0000000000017941 */ /* 0x000fea0003800000 */
.L_x_72:
        /* <DEDUP_REMOVED lines=10> */
.L_x_75:
[----:B------:R-:W-:Y:S05]  /*a0f0*/  BSYNC B1 ;  /* 0x0000000000017941 */ /* 0x000fea0003800000 */
.L_x_74:
        /* <DEDUP_REMOVED lines=10> */
.L_x_77:
[----:B------:R-:W-:Y:S05]  /*a1a0*/  BSYNC B1 ;  /* 0x0000000000017941 */ /* 0x000fea0003800000 */
.L_x_76:
        /* <DEDUP_REMOVED lines=13> */
.L_x_79:
[----:B------:R-:W-:Y:S05]  /*a280*/  BSYNC B1 ;  /* 0x0000000000017941 */ /* 0x000fea0003800000 */
.L_x_78:
        /* <DEDUP_REMOVED lines=13> */
.L_x_81:
[----:B------:R-:W-:Y:S05]  /*a360*/  BSYNC B1 ;  /* 0x0000000000017941 */ /* 0x000fea0003800000 */
.L_x_80:
        /* <DEDUP_REMOVED lines=10> */
.L_x_83:
[----:B------:R-:W-:Y:S05]  /*a410*/  BSYNC B1 ;  /* 0x0000000000017941 */ /* 0x000fea0003800000 */
.L_x_82:
        /* <DEDUP_REMOVED lines=10> */
.L_x_85:
[----:B------:R-:W-:Y:S05]  /*a4c0*/  BSYNC B1 ;  /* 0x0000000000017941 */ /* 0x000fea0003800000 */
.L_x_84:
        /* <DEDUP_REMOVED lines=13> */
.L_x_87:
[----:B------:R-:W-:Y:S05]  /*a5a0*/  BSYNC B1 ;  /* 0x0000000000017941 */ /* 0x000fea0003800000 */
.L_x_86:
        /* <DEDUP_REMOVED lines=13> */
.L_x_89:
[----:B------:R-:W-:Y:S05]  /*a680*/  BSYNC B1 ;  /* 0x0000000000017941 */ /* 0x000fea0003800000 */
.L_x_88:
        /* <DEDUP_REMOVED lines=10> */
.L_x_91:
[----:B------:R-:W-:Y:S05]  /*a730*/  BSYNC B1 ;  /* 0x0000000000017941 */ /* 0x000fea0003800000 */
.L_x_90:
        /* <DEDUP_REMOVED lines=10> */
.L_x_93:
[----:B------:R-:W-:Y:S05]  /*a7e0*/  BSYNC B1 ;  /* 0x0000000000017941 */ /* 0x000fea0003800000 */
.L_x_92:
        /* <DEDUP_REMOVED lines=13> */
.L_x_95:
[----:B------:R-:W-:Y:S05]  /*a8c0*/  BSYNC B1 ;  /* 0x0000000000017941 */ /* 0x000fea0003800000 */
.L_x_94:
        /* <DEDUP_REMOVED lines=13> */
.L_x_97:
[----:B------:R-:W-:Y:S05]  /*a9a0*/  BSYNC B1 ;  /* 0x0000000000017941 */ /* 0x000fea0003800000 */
.L_x_96:
        /* <DEDUP_REMOVED lines=10> */
.L_x_99:
[----:B------:R-:W-:Y:S05]  /*aa50*/  BSYNC B1 ;  /* 0x0000000000017941 */ /* 0x000fea0003800000 */
.L_x_98:
        /* <DEDUP_REMOVED lines=10> */
.L_x_101:
[----:B------:R-:W-:Y:S05]  /*ab00*/  BSYNC B1 ;  /* 0x0000000000017941 */ /* 0x000fea0003800000 */
.L_x_100:
        /* <DEDUP_REMOVED lines=13> */
.L_x_103:
[----:B------:R-:W-:Y:S05]  /*abe0*/  BSYNC B1 ;  /* 0x0000000000017941 */ /* 0x000fea0003800000 */
.L_x_102:
        /* <DEDUP_REMOVED lines=13> */
.L_x_105:
[----:B------:R-:W-:Y:S05]  /*acc0*/  BSYNC B1 ;  /* 0x0000000000017941 */ /* 0x000fea0003800000 */
.L_x_104:
        /* <DEDUP_REMOVED lines=10> */
.L_x_107:
[----:B------:R-:W-:Y:S05]  /*ad70*/  BSYNC B1 ;  /* 0x0000000000017941 */ /* 0x000fea0003800000 */
.L_x_106:
        /* <DEDUP_REMOVED lines=10> */
.L_x_109:
[----:B------:R-:W-:Y:S05]  /*ae20*/  BSYNC B1 ;  /* 0x0000000000017941 */ /* 0x000fea0003800000 */
.L_x_108:
        /* <DEDUP_REMOVED lines=13> */
.L_x_111:
[----:B------:R-:W-:Y:S05]  /*af00*/  BSYNC B1 ;  /* 0x0000000000017941 */ /* 0x000fea0003800000 */
.L_x_110:
        /* <DEDUP_REMOVED lines=13> */
.L_x_113:
[----:B------:R-:W-:Y:S05]  /*afe0*/  BSYNC B1 ;  /* 0x0000000000017941 */ /* 0x000fea0003800000 */
.L_x_112:
        /* <DEDUP_REMOVED lines=10> */
.L_x_115:
[----:B------:R-:W-:Y:S05]  /*b090*/  BSYNC B1 ;  /* 0x0000000000017941 */ /* 0x000fea0003800000 */
.L_x_114:
        /* <DEDUP_REMOVED lines=10> */
.L_x_117:
[----:B------:R-:W-:Y:S05]  /*b140*/  BSYNC B1 ;  /* 0x0000000000017941 */ /* 0x000fea0003800000 */
.L_x_116:
        /* <DEDUP_REMOVED lines=13> */
.L_x_119:
[----:B------:R-:W-:Y:S05]  /*b220*/  BSYNC B1 ;  /* 0x0000000000017941 */ /* 0x000fea0003800000 */
.L_x_118:
        /* <DEDUP_REMOVED lines=13> */
.L_x_121:
[----:B------:R-:W-:Y:S05]  /*b300*/  BSYNC B1 ;  /* 0x0000000000017941 */ /* 0x000fea0003800000 */
.L_x_120:
        /* <DEDUP_REMOVED lines=10> */
.L_x_123:
[----:B------:R-:W-:Y:S05]  /*b3b0*/  BSYNC B1 ;  /* 0x0000000000017941 */ /* 0x000fea0003800000 */
.L_x_122:
        /* <DEDUP_REMOVED lines=10> */
.L_x_125:
[----:B------:R-:W-:Y:S05]  /*b460*/  BSYNC B1 ;  /* 0x0000000000017941 */ /* 0x000fea0003800000 */
.L_x_124:
        /* <DEDUP_REMOVED lines=13> */
.L_x_127:
[----:B------:R-:W-:Y:S05]  /*b540*/  BSYNC B1 ;  /* 0x0000000000017941 */ /* 0x000fea0003800000 */
.L_x_126:
        /* <DEDUP_REMOVED lines=13> */
.L_x_129:
[----:B------:R-:W-:Y:S05]  /*b620*/  BSYNC B1 ;  /* 0x0000000000017941 */ /* 0x000fea0003800000 */
.L_x_128:
        /* <DEDUP_REMOVED lines=10> */
.L_x_131:
[----:B------:R-:W-:Y:S05]  /*b6d0*/  BSYNC B1 ;  /* 0x0000000000017941 */ /* 0x000fea0003800000 */
.L_x_130:
        /* <DEDUP_REMOVED lines=10> */
.L_x_133:
[----:B------:R-:W-:Y:S05]  /*b780*/  BSYNC B1 ;  /* 0x0000000000017941 */ /* 0x000fea0003800000 */
.L_x_132:
        /* <DEDUP_REMOVED lines=13> */
.L_x_135:
[----:B------:R-:W-:Y:S05]  /*b860*/  BSYNC B1 ;  /* 0x0000000000017941 */ /* 0x000fea0003800000 */
.L_x_134:
        /* <DEDUP_REMOVED lines=13> */
.L_x_137:
[----:B------:R-:W-:Y:S05]  /*b940*/  BSYNC B1 ;  /* 0x0000000000017941 */ /* 0x000fea0003800000 */
.L_x_136:
        /* <DEDUP_REMOVED lines=10> */
.L_x_139:
[----:B------:R-:W-:Y:S05]  /*b9f0*/  BSYNC B1 ;  /* 0x0000000000017941 */ /* 0x000fea0003800000 */
.L_x_138:
        /* <DEDUP_REMOVED lines=10> */
.L_x_141:
[----:B------:R-:W-:Y:S05]  /*baa0*/  BSYNC B1 ;  /* 0x0000000000017941 */ /* 0x000fea0003800000 */
.L_x_140:
        /* <DEDUP_REMOVED lines=13> */
.L_x_143:
[----:B------:R-:W-:Y:S05]  /*bb80*/  BSYNC B1 ;  /* 0x0000000000017941 */ /* 0x000fea0003800000 */
.L_x_142:
        /* <DEDUP_REMOVED lines=13> */
.L_x_145:
[----:B------:R-:W-:Y:S05]  /*bc60*/  BSYNC B1 ;  /* 0x0000000000017941 */ /* 0x000fea0003800000 */
.L_x_144:
        /* <DEDUP_REMOVED lines=10> */
.L_x_147:
[----:B------:R-:W-:Y:S05]  /*bd10*/  BSYNC B1 ;  /* 0x0000000000017941 */ /* 0x000fea0003800000 */
.L_x_146:
        /* <DEDUP_REMOVED lines=10> */
.L_x_149:
[----:B------:R-:W-:Y:S05]  /*bdc0*/  BSYNC B1 ;  /* 0x0000000000017941 */ /* 0x000fea0003800000 */
.L_x_148:
        /* <DEDUP_REMOVED lines=13> */
.L_x_151:
[----:B------:R-:W-:Y:S05]  /*bea0*/  BSYNC B1 ;  /* 0x0000000000017941 */ /* 0x000fea0003800000 */
.L_x_150:
        /* <DEDUP_REMOVED lines=13> */
.L_x_153:
[----:B------:R-:W-:Y:S05]  /*bf80*/  BSYNC B1 ;  /* 0x0000000000017941 */ /* 0x000fea0003800000 */
.L_x_152:
        /* <DEDUP_REMOVED lines=10> */
.L_x_155:
[----:B------:R-:W-:Y:S05]  /*c030*/  BSYNC B1 ;  /* 0x0000000000017941 */ /* 0x000fea0003800000 */
.L_x_154:
        /* <DEDUP_REMOVED lines=10> */
.L_x_157:
[----:B------:R-:W-:Y:S05]  /*c0e0*/  BSYNC B1 ;  /* 0x0000000000017941 */ /* 0x000fea0003800000 */
.L_x_156:
        /* <DEDUP_REMOVED lines=13> */
.L_x_159:
[----:B------:R-:W-:Y:S05]  /*c1c0*/  BSYNC B1 ;  /* 0x0000000000017941 */ /* 0x000fea0003800000 */
.L_x_158:
        /* <DEDUP_REMOVED lines=13> */
.L_x_161:
[----:B------:R-:W-:Y:S05]  /*c2a0*/  BSYNC B1 ;  /* 0x0000000000017941 */ /* 0x000fea0003800000 */
.L_x_160:
        /* <DEDUP_REMOVED lines=10> */
.L_x_163:
[----:B------:R-:W-:Y:S05]  /*c350*/  BSYNC B1 ;  /* 0x0000000000017941 */ /* 0x000fea0003800000 */
.L_x_162:
        /* <DEDUP_REMOVED lines=10> */
.L_x_165:
[----:B------:R-:W-:Y:S05]  /*c400*/  BSYNC B1 ;  /* 0x0000000000017941 */ /* 0x000fea0003800000 */
.L_x_164:
        /* <DEDUP_REMOVED lines=13> */
.L_x_167:
[----:B------:R-:W-:Y:S05]  /*c4e0*/  BSYNC B1 ;  /* 0x0000000000017941 */ /* 0x000fea0003800000 */
.L_x_166:
        /* <DEDUP_REMOVED lines=13> */
.L_x_169:
[----:B------:R-:W-:Y:S05]  /*c5c0*/  BSYNC B1 ;  /* 0x0000000000017941 */ /* 0x000fea0003800000 */
.L_x_168:
        /* <DEDUP_REMOVED lines=10> */
.L_x_171:
[----:B------:R-:W-:Y:S05]  /*c670*/  BSYNC B1 ;  /* 0x0000000000017941 */ /* 0x000fea0003800000 */
.L_x_170:
        /* <DEDUP_REMOVED lines=10> */
.L_x_173:
[----:B------:R-:W-:Y:S05]  /*c720*/  BSYNC B1 ;  /* 0x0000000000017941 */ /* 0x000fea0003800000 */
.L_x_172:
        /* <DEDUP_REMOVED lines=13> */
.L_x_175:
[----:B------:R-:W-:Y:S05]  /*c800*/  BSYNC B1 ;  /* 0x0000000000017941 */ /* 0x000fea0003800000 */
.L_x_174:
        /* <DEDUP_REMOVED lines=13> */
.L_x_177:
[----:B------:R-:W-:Y:S05]  /*c8e0*/  BSYNC B1 ;  /* 0x0000000000017941 */ /* 0x000fea0003800000 */
.L_x_176:
        /* <DEDUP_REMOVED lines=10> */
.L_x_179:
[----:B------:R-:W-:Y:S05]  /*c990*/  BSYNC B1 ;  /* 0x0000000000017941 */ /* 0x000fea0003800000 */
.L_x_178:
        /* <DEDUP_REMOVED lines=10> */
.L_x_181:
[----:B------:R-:W-:Y:S05]  /*ca40*/  BSYNC B1 ;  /* 0x0000000000017941 */ /* 0x000fea0003800000 */
.L_x_180:
        /* <DEDUP_REMOVED lines=13> */
.L_x_183:
[----:B------:R-:W-:Y:S05]  /*cb20*/  BSYNC B1 ;  /* 0x0000000000017941 */ /* 0x000fea0003800000 */
.L_x_182:
        /* <DEDUP_REMOVED lines=13> */
.L_x_185:
[----:B------:R-:W-:Y:S05]  /*cc00*/  BSYNC B1 ;  /* 0x0000000000017941 */ /* 0x000fea0003800000 */
.L_x_184:
        /* <DEDUP_REMOVED lines=10> */
.L_x_187:
[----:B------:R-:W-:Y:S05]  /*ccb0*/  BSYNC B1 ;  /* 0x0000000000017941 */ /* 0x000fea0003800000 */
.L_x_186:
        /* <DEDUP_REMOVED lines=10> */
.L_x_189:
[----:B------:R-:W-:Y:S05]  /*cd60*/  BSYNC B1 ;  /* 0x0000000000017941 */ /* 0x000fea0003800000 */
.L_x_188:
        /* <DEDUP_REMOVED lines=13> */
.L_x_191:
[----:B------:R-:W-:Y:S05]  /*ce40*/  BSYNC B1 ;  /* 0x0000000000017941 */ /* 0x000fea0003800000 */
.L_x_190:
        /* <DEDUP_REMOVED lines=13> */
.L_x_193:
[----:B------:R-:W-:Y:S05]  /*cf20*/  BSYNC B1 ;  /* 0x0000000000017941 */ /* 0x000fea0003800000 */
.L_x_192:
        /* <DEDUP_REMOVED lines=10> */
.L_x_195:
[----:B------:R-:W-:Y:S05]  /*cfd0*/  BSYNC B1 ;  /* 0x0000000000017941 */ /* 0x000fea0003800000 */
.L_x_194:
        /* <DEDUP_REMOVED lines=10> */
.L_x_197:
[----:B------:R-:W-:Y:S05]  /*d080*/  BSYNC B1 ;  /* 0x0000000000017941 */ /* 0x000fea0003800000 */
.L_x_196:
        /* <DEDUP_REMOVED lines=13> */
.L_x_199:
[----:B------:R-:W-:Y:S05]  /*d160*/  BSYNC B1 ;  /* 0x0000000000017941 */ /* 0x000fea0003800000 */
.L_x_198:
        /* <DEDUP_REMOVED lines=13> */
.L_x_201:
[----:B------:R-:W-:Y:S05]  /*d240*/  BSYNC B1 ;  /* 0x0000000000017941 */ /* 0x000fea0003800000 */
.L_x_200:
        /* <DEDUP_REMOVED lines=10> */
.L_x_203:
[----:B------:R-:W-:Y:S05]  /*d2f0*/  BSYNC B1 ;  /* 0x0000000000017941 */ /* 0x000fea0003800000 */
.L_x_202:
        /* <DEDUP_REMOVED lines=10> */
.L_x_205:
[----:B------:R-:W-:Y:S05]  /*d3a0*/  BSYNC B1 ;  /* 0x0000000000017941 */ /* 0x000fea0003800000 */
.L_x_204:
[----:B------:R-:W3:Y:S01]  /*d3b0*/  LDL.LU R20, [R1+0x2dc] ;  /* 0x0002dc0001147983 */ /* 0x000ee20000300800 */
[----:B-----5:R-:W-:Y:S01]  /*d3c0*/  HADD2.F32 R19, -RZ, R18.H0_H0 ;  /* 0x20000012ff137230 */ /* 0x020fe20000004100 */
[----:B------:R-:W-:Y:S01]  /*d3d0*/  ISETP.GT.AND P3, PT, R3, 0xb0, PT ;  /* 0x000000b00300780c */ /* 0x000fe20003f64270 */
[----:B------:R-:W-:Y:S03]  /*d3e0*/  BSSY B1, `(.L_x_206) ;  /* 0x0000008000017945 */ /* 0x000fe60003800000 */
[----:B------:R-:W-:-:S04]  /*d3f0*/  FMUL R19, R19, R16 ;  /* 0x0000001013137220 */ /* 0x000fc80000400000 */
[----:B---3--:R-:W-:-:S05]  /*d400*/  FFMA R19, R20, R2, R19 ;  /* 0x0000000214137223 */ /* 0x008fca0000000013 */
[----:B------:R-:W-:-:S05]  /*d410*/  F2FP.F16.F32.PACK_AB R19, RZ, R19 ;  /* 0x00000013ff13723e */ /* 0x000fca00000000ff */
[----:B------:R3:W-:Y:S01]  /*d420*/  @P0 STG.E.U16 desc[UR36][R6.64+0x152], R19 ;  /* 0x0001521306000986 */ /* 0x0007e2000c101524 */
[----:B------:R-:W-:-:S13]  /*d430*/  ISETP.GT.AND P0, PT, R0, RZ, P3 ;  /* 0x000000ff0000720c */ /* 0x000fda0001f04270 */
[----:B---3--:R-:W-:Y:S05]  /*d440*/  @!P0 BRA `(.L_x_207) ;  /* 0x0000000000048947 */ /* 0x008fea0003800000 */
[----:B------:R3:W5:Y:S02]  /*d450*/  LDG.E.LTC128B.U16 R18, desc[UR36][R14.64+0x160] ;  /* 0x000160240e127981 */ /* 0x000764000c1e1520 */
.L_x_207:
[----:B------:R-:W-:Y:S05]  /*d460*/  BSYNC B1 ;  /* 0x0000000000017941 */ /* 0x000fea0003800000 */
.L_x_206:
[----:B------:R-:W2:Y:S01]  /*d470*/  LDL.LU R20, [R1+0x2e0] ;  /* 0x0002e00001147983 */ /* 0x000ea20000300800 */
[----:B-----5:R-:W-:Y:S01]  /*d480*/  HADD2.F32 R19, -RZ, R18.H0_H0 ;  /* 0x20000012ff137230 */ /* 0x020fe20000004100 */
[----:B------:R-:W-:Y:S01]  /*d490*/  ISETP.GT.AND P2, PT, R3, 0xb1, PT ;  /* 0x000000b10300780c */ /* 0x000fe20003f44270 */
[----:B------:R-:W-:Y:S03]  /*d4a0*/  BSSY B1, `(.L_x_208) ;  /* 0x0000008000017945 */ /* 0x000fe60003800000 */
[----:B------:R-:W-:-:S04]  /*d4b0*/  FMUL R19, R19, R16 ;  /* 0x0000001013137220 */ /* 0x000fc80000400000 */
[----:B--2---:R-:W-:-:S05]  /*d4c0*/  FFMA R19, R20, R2, R19 ;  /* 0x0000000214137223 */ /* 0x004fca0000000013 */
[----:B------:R-:W-:-:S05]  /*d4d0*/  F2FP.F16.F32.PACK_AB R19, RZ, R19 ;  /* 0x00000013ff13723e */ /* 0x000fca00000000ff */
[----:B------:R2:W-:Y:S01]  /*d4e0*/  @P0 STG.E.U16 desc[UR36][R4.64+0x160], R19 ;  /* 0x0001601304000986 */ /* 0x0005e2000c101524 */
[----:B------:R-:W-:-:S13]  /*d4f0*/  ISETP.GT.AND P0, PT, R0, RZ, P2 ;  /* 0x000000ff0000720c */ /* 0x000fda0001704270 */
[----:B--2---:R-:W-:Y:S05]  /*d500*/  @!P0 BRA `(.L_x_209) ;  /* 0x0000000000048947 */ /* 0x004fea0003800000 */
[----:B------:R2:W5:Y:S02]  /*d510*/  LDG.E.LTC128B.U16 R18, desc[UR36][R14.64+0x162] ;  /* 0x000162240e127981 */ /* 0x000564000c1e1520 */
.L_x_209:
[----:B------:R-:W-:Y:S05]  /*d520*/  BSYNC B1 ;  /* 0x0000000000017941 */ /* 0x000fea0003800000 */
.L_x_208:
        /* <DEDUP_REMOVED lines=10> */
.L_x_211:
[----:B------:R-:W-:Y:S05]  /*d5d0*/  BSYNC B1 ;  /* 0x0000000000017941 */ /* 0x000fea0003800000 */
.L_x_210:
        /* <DEDUP_REMOVED lines=10> */
.L_x_213:
[----:B------:R-:W-:Y:S05]  /*d680*/  BSYNC B1 ;  /* 0x0000000000017941 */ /* 0x000fea0003800000 */
.L_x_212:
        /* <DEDUP_REMOVED lines=11> */
.L_x_215:
[----:B------:R-:W-:Y:S05]  /*d740*/  BSYNC B1 ;  /* 0x0000000000017941 */ /* 0x000fea0003800000 */
.L_x_214:
[----:B------:R-:W2:Y:S01]  /*d750*/  LDL.LU R20, [R1+0x2f0] ;  /* 0x0002f00001147983 */ /* 0x000ea20000300800 */
[----:B-----5:R-:W-:Y:S01]  /*d760*/  HADD2.F32 R19, -RZ, R18.H0_H0 ;  /* 0x20000012ff137230 */ /* 0x020fe20000004100 */
[----:B------:R-:W-:Y:S04]  /*d770*/  BSSY B1, `(.L_x_216) ;  /* 0x0000009000017945 */ /* 0x000fe80003800000 */
[----:B------:R-:W-:-:S04]  /*d780*/  FMUL R19, R19, R16 ;  /* 0x0000001013137220 */ /* 0x000fc80000400000 */
[----:B--2---:R-:W-:-:S05]  /*d790*/  FFMA R19, R20, R2, R19 ;  /* 0x0000000214137223 */ /* 0x004fca0000000013 */
[----:B------:R-:W-:-:S05]  /*d7a0*/  F2FP.F16.F32.PACK_AB R19, RZ, R19 ;  /* 0x00000013ff13723e */ /* 0x000fca00000000ff */
[----:B------:R2:W-:Y:S01]  /*d7b0*/  @P0 STG.E.U16 desc[UR36][R4.64+0x170], R19 ;  /* 0x0001701304000986 */ /* 0x0005e2000c101524 */
[----:B------:R-:W-:-:S04]  /*d7c0*/  ISETP.GT.AND P0, PT, R3, 0xb9, PT ;  /* 0x000000b90300780c */ /* 0x000fc80003f04270 */
[----:B------:R-:W-:-:S13]  /*d7d0*/  ISETP.GT.AND P4, PT, R0, RZ, P0 ;  /* 0x000000ff0000720c */ /* 0x000fda0000784270 */
[----:B--2---:R-:W-:Y:S05]  /*d7e0*/  @!P4 BRA `(.L_x_217) ;  /* 0x000000000004c947 */ /* 0x004fea0003800000 */
[----:B------:R2:W5:Y:S02]  /*d7f0*/  LDG.E.LTC128B.U16 R18, desc[UR36][R14.64+0x172] ;  /* 0x000172240e127981 */ /* 0x000564000c1e1520 */
.L_x_217:
[----:B------:R-:W-:Y:S05]  /*d800*/  BSYNC B1 ;  /* 0x0000000000017941 */ /* 0x000fea0003800000 */
.L_x_216:
        /* <DEDUP_REMOVED lines=10> */
.L_x_219:
[----:B------:R-:W-:Y:S05]  /*d8b0*/  BSYNC B1 ;  /* 0x0000000000017941 */ /* 0x000fea0003800000 */
.L_x_218:
[----:B------:R-:W2:Y:S01]  /*d8c0*/  LDL.LU R20, [R1+0x2f8] ;  /* 0x0002f80001147983 */ /* 0x000ea20000300800 */
[----:B-----5:R-:W-:Y:S01]  /*d8d0*/  HADD2.F32 R19, -RZ, R18.H0_H0 ;  /* 0x20000012ff137230 */ /* 0x020fe20000004100 */
[----:B------:R-:W-:Y:S01]  /*d8e0*/  BSSY B1, `(.L_x_220) ;  /* 0x0000009000017945 */ /* 0x000fe20003800000 */
[----:B------:R-:W-:-:S03]  /*d8f0*/  PRMT R216, R18, 0x7610, R216 ;  /* 0x0000761012d87816 */ /* 0x000fc600000000d8 */
[----:B------:R-:W-:-:S04]  /*d900*/  FMUL R19, R19, R16 ;  /* 0x0000001013137220 */ /* 0x000fc80000400000 */
[----:B--2---:R-:W-:-:S05]  /*d910*/  FFMA R19, R20, R2, R19 ;  /* 0x0000000214137223 */ /* 0x004fca0000000013 */
[----:B------:R-:W-:-:S05]  /*d920*/  F2FP.F16.F32.PACK_AB R19, RZ, R19 ;  /* 0x00000013ff13723e */ /* 0x000fca00000000ff */
[----:B------:R2:W-:Y:S01]  /*d930*/  @P4 STG.E.U16 desc[UR36][R6.64+0x170], R19 ;  /* 0x0001701306004986 */ /* 0x0005e2000c101524 */
[----:B------:R-:W-:-:S13]  /*d940*/  ISETP.GT.AND P4, PT, R0, 0x8, P0 ;  /* 0x000000080000780c */ /* 0x000fda0000784270 */
[----:B--2---:R-:W-:Y:S05]  /*d950*/  @!P4 BRA `(.L_x_221) ;  /* 0x000000000004c947 */ /* 0x004fea0003800000 */
[----:B------:R2:W5:Y:S02]  /*d960*/  LDG.E.LTC128B.U16 R216, desc[UR36][R12.64+0x172] ;  /* 0x000172240cd87981 */ /* 0x000564000c1e1520 */
.L_x_221:
[----:B------:R-:W-:Y:S05]  /*d970*/  BSYNC B1 ;  /* 0x0000000000017941 */ /* 0x000fea0003800000 */
.L_x_220:
[----:B------:R-:W3:Y:S01]  /*d980*/  LDL.LU R19, [R1+0x2fc] ;  /* 0x0002fc0001137983 */ /* 0x000ee20000300800 */
[----:B-----5:R-:W-:Y:S01]  /*d990*/  HADD2.F32 R18, -RZ, R216.H0_H0 ;  /* 0x200000d8ff127230 */ /* 0x020fe20000004100 */
[----:B------:R-:W-:Y:S02]  /*d9a0*/  USHF.L.U64.HI UR4, UR8, 0x8, UR9 ;  /* 0x0000000808047899 */ /* 0x000fe40008010209 */
[----:B------:R-:W4:Y:S02]  /*d9b0*/  LDL.LU R21, [R1] ;  /* 0x0000000001157983 */ /* 0x000f240000300800 */
[----:B------:R-:W-:-:S04]  /*d9c0*/  FMUL R18, R18, R16 ;  /* 0x0000001012127220 */ /* 0x000fc80000400000 */
[----:B---3--:R-:W-:-:S05]  /*d9d0*/  FFMA R18, R19, R2, R18 ;  /* 0x0000000213127223 */ /* 0x008fca0000000012 */
[----:B------:R-:W-:-:S05]  /*d9e0*/  F2FP.F16.F32.PACK_AB R18, RZ, R18 ;  /* 0x00000012ff12723e */ /* 0x000fca00000000ff */
[----:B------:R3:W-:Y:S02]  /*d9f0*/  @P4 STG.E.U16 desc[UR36][R6.64+0x172], R18 ;  /* 0x0001721206004986 */ /* 0x0007e4000c101524 */
[----:B---3--:R-:W-:-:S05]  /*da00*/  IMAD.U32 R18, RZ, RZ, UR8 ;  /* 0x00000008ff127e24 */ /* 0x008fca000f8e00ff */
[----:B------:R-:W-:-:S04]  /*da10*/  LEA R18, P4, R18, R4, 0x8 ;  /* 0x0000000412127211 */ /* 0x000fc800078840ff */
[----:B------:R-:W-:Y:S02]  /*da20*/  IADD3.X R19, R5, UR4, RZ, P4, !PT ;  /* 0x0000000405137c10 */ /* 0x000fe4000a7fe4ff */
[----:B------:R-:W-:-:S13]  /*da30*/  ISETP.GT.AND P4, PT, R0, 0x80, P5 ;  /* 0x000000800000780c */ /* 0x000fda0002f84270 */
[----:B------:R-:W3:Y:S01]  /*da40*/  @P4 LDG.E.LTC128B.U16 R216, desc[UR36][R226.64] ;  /* 0x00000024e2d84981 */ /* 0x000ee2000c1e1520 */
[----:B------:R-:W-:Y:S01]  /*da50*/  BSSY B1, `(.L_x_222) ;  /* 0x000000a000017945 */ /* 0x000fe20003800000 */
[----:B---3--:R-:W-:-:S05]  /*da60*/  HADD2.F32 R20, -RZ, R216.H0_H0 ;  /* 0x200000d8ff147230 */ /* 0x008fca0000004100 */
[----:B------:R-:W-:-:S04]  /*da70*/  FMUL R20, R20, R16 ;  /* 0x0000001014147220 */ /* 0x000fc80000400000 */
[----:B----4-:R-:W-:-:S05]  /*da80*/  FFMA R20, R21, R2, R20 ;  /* 0x0000000215147223 */ /* 0x010fca0000000014 */
[----:B------:R-:W-:-:S05]  /*da90*/  F2FP.F16.F32.PACK_AB R20, RZ, R20 ;  /* 0x00000014ff14723e */ /* 0x000fca00000000ff */
[----:B------:R3:W-:Y:S01]  /*daa0*/  @P4 STG.E.U16 desc[UR36][R18.64], R20 ;  /* 0x0000001412004986 */ /* 0x0007e2000c101524 */
[----:B------:R-:W-:-:S04]  /*dab0*/  LOP3.LUT P4, RZ, R17, 0x2, RZ, 0xc0, !PT ;  /* 0x0000000211ff7812 */ /* 0x000fc8000788c0ff */
[----:B------:R-:W-:-:S13]  /*dac0*/  ISETP.GT.AND P4, PT, R0, 0x80, P4 ;  /* 0x000000800000780c */ /* 0x000fda0002784270 */
[----:B---3--:R-:W-:Y:S05]  /*dad0*/  @!P4 BRA `(.L_x_223) ;  /* 0x000000000004c947 */ /* 0x008fea0003800000 */
[----:B------:R3:W5:Y:S02]  /*dae0*/  LDG.E.LTC128B.U16 R216, desc[UR36][R10.64+0x2] ;  /* 0x000002240ad87981 */ /* 0x000764000c1e1520 */
.L_x_223:
[----:B------:R-:W-:Y:S05]  /*daf0*/  BSYNC B1 ;  /* 0x0000000000017941 */ /* 0x000fea0003800000 */
.L_x_222:
[----:B------:R-:W4:Y:S01]  /*db00*/  LDL.LU R21, [R1+0x4] ;  /* 0x0000040001157983 */ /* 0x000f220000300800 */
[----:B-----5:R-:W-:Y:S01]  /*db10*/  HADD2.F32 R20, -RZ, R216.H0_H0 ;  /* 0x200000d8ff147230 */ /* 0x020fe20000004100 */
[----:B------:R-:W-:Y:S01]  /*db20*/  ISETP.GT.AND P5, PT, R0, 0x88, P5 ;  /* 0x000000880000780c */ /* 0x000fe20002fa4270 */
[----:B------:R-:W-:Y:S03]  /*db30*/  BSSY B1, `(.L_x_224) ;  /* 0x0000009000017945 */ /* 0x000fe60003800000 */
[----:B------:R-:W-:-:S04]  /*db40*/  FMUL R20, R20, R16 ;  /* 0x0000001014147220 */ /* 0x000fc80000400000 */
[----:B----4-:R-:W-:-:S05]  /*db50*/  FFMA R20, R21, R2, R20 ;  /* 0x0000000215147223 */ /* 0x010fca0000000014 */
[----:B------:R-:W-:-:S05]  /*db60*/  F2FP.F16.F32.PACK_AB R20, RZ, R20 ;  /* 0x00000014ff14723e */ /* 0x000fca00000000ff */
[----:B------:R4:W-:Y:S02]  /*db70*/  @P4 STG.E.U16 desc[UR36][R18.64+0x2], R20 ;  /* 0x0000021412004986 */ /* 0x0009e4000c101524 */
[----:B----4-:R-:W-:-:S05]  /*db80*/  IADD3 R20, P4, R18, R229, RZ ;  /* 0x000000e512147210 */ /* 0x010fca0007f9e0ff */
[----:B------:R-:W-:Y:S01]  /*db90*/  IMAD.X R21, R19, 0x1, R228, P4 ;  /* 0x0000000113157824 */ /* 0x000fe200020e06e4 */
[----:B------:R-:W-:Y:S07]  /*dba0*/  @!P5 BRA `(.L_x_225) ;  /* 0x000000000004d947 */ /* 0x000fee0003800000 */
[----:B------:R4:W5:Y:S02]  /*dbb0*/  LDG.E.LTC128B.U16 R216, desc[UR36][R220.64] ;  /* 0x00000024dcd87981 */ /* 0x000964000c1e1520 */
.L_x_225:
[----:B------:R-:W-:Y:S05]  /*dbc0*/  BSYNC B1 ;  /* 0x0000000000017941 */ /* 0x000fea0003800000 */
.L_x_224:
[----:B------:R-:W2:Y:S01]  /*dbd0*/  LDL.LU R218, [R1+0x8] ;  /* 0x0000080001da7983 */ /* 0x000ea20000300800 */
[----:B-----5:R-:W-:Y:S01]  /*dbe0*/  HADD2.F32 R217, -RZ, R216.H0_H0 ;  /* 0x200000d8ffd97230 */ /* 0x020fe20000004100 */
[----:B------:R-:W-:Y:S01]  /*dbf0*/  LOP3.LUT P4, RZ, R17, 0x2, RZ, 0xc0, !PT ;  /* 0x0000000211ff7812 */ /* 0x000fe2000788c0ff */
[----:B------:R-:W-:Y:S03]  /*dc00*/  BSSY B1, `(.L_x_226) ;  /* 0x0000008000017945 */ /* 0x000fe60003800000 */
[----:B------:R-:W-:Y:S01]  /*dc10*/  FMUL R217, R217, R16 ;  /* 0x00000010d9d97220 */ /* 0x000fe20000400000 */
[----:B------:R-:W-:-:S03]  /*dc20*/  ISETP.GT.AND P4, PT, R0, 0x88, P4 ;  /* 0x000000880000780c */ /* 0x000fc60002784270 */
[----:B--2---:R-:W-:-:S05]  /*dc30*/  FFMA R217, R218, R2, R217 ;  /* 0x00000002dad97223 */ /* 0x004fca00000000d9 */
[----:B------:R-:W-:-:S05]  /*dc40*/  F2FP.F16.F32.PACK_AB R217, RZ, R217 ;  /* 0x000000d9ffd9723e */ /* 0x000fca00000000ff */
[----:B------:R2:W-:Y:S01]  /*dc50*/  @P5 STG.E.U16 desc[UR36][R20.64], R217 ;  /* 0x000000d914005986 */ /* 0x0005e2000c101524 */
[----:B------:R-:W-:Y:S05]  /*dc60*/  @!P4 BRA `(.L_x_227) ;  /* 0x000000000004c947 */ /* 0x000fea0003800000 */
[----:B------:R0:W5:Y:S02]  /*dc70*/  LDG.E.LTC128B.U16 R216, desc[UR36][R8.64+0x2] ;  /* 0x0000022408d87981 */ /* 0x000164000c1e1520 */
.L_x_227:
[----:B------:R-:W-:Y:S05]  /*dc80*/  BSYNC B1 ;  /* 0x0000000000017941 */ /* 0x000fea0003800000 */
.L_x_226:
[----:B------:R-:W3:Y:S01]  /*dc90*/  LDL.LU R218, [R1+0xc] ;  /* 0x00000c0001da7983 */ /* 0x000ee20000300800 */
[----:B--2--5:R-:W-:Y:S01]  /*dca0*/  HADD2.F32 R217, -RZ, R216.H0_H0 ;  /* 0x200000d8ffd97230 */ /* 0x024fe20000004100 */
[----:B------:R-:W-:Y:S01]  /*dcb0*/  LOP3.LUT P5, RZ, R17, 0x4, RZ, 0xc0, !PT ;  /* 0x0000000411ff7812 */ /* 0x000fe200078ac0ff */
[----:B------:R-:W-:Y:S03]  /*dcc0*/  BSSY B1, `(.L_x_228) ;  /* 0x0000008000017945 */ /* 0x000fe60003800000 */
[----:B------:R-:W-:-:S04]  /*dcd0*/  FMUL R217, R217, R16 ;  /* 0x00000010d9d97220 */ /* 0x000fc80000400000 */
[----:B---3--:R-:W-:-:S05]  /*dce0*/  FFMA R217, R218, R2, R217 ;  /* 0x00000002dad97223 */ /* 0x008fca00000000d9 */
[----:B------:R-:W-:-:S05]  /*dcf0*/  F2FP.F16.F32.PACK_AB R217, RZ, R217 ;  /* 0x000000d9ffd9723e */ /* 0x000fca00000000ff */
[----:B------:R2:W-:Y:S01]  /*dd00*/  @P4 STG.E.U16 desc[UR36][R20.64+0x2], R217 ;  /* 0x000002d914004986 */ /* 0x0005e2000c101524 */
[----:B------:R-:W-:-:S13]  /*dd10*/  ISETP.GT.AND P4, PT, R0, 0x80, P5 ;  /* 0x000000800000780c */ /* 0x000fda0002f84270 */
[----:B--2---:R-:W-:Y:S05]  /*dd20*/  @!P4 BRA `(.L_x_229) ;  /* 0x000000000004c947 */ /* 0x004fea0003800000 */
[----:B------:R2:W5:Y:S02]  /*dd30*/  LDG.E.LTC128B.U16 R216, desc[UR36][R10.64+0x10] ;  /* 0x000010240ad87981 */ /* 0x000564000c1e1520 */
.L_x_229:
[----:B------:R-:W-:Y:S05]  /*dd40*/  BSYNC B1 ;  /* 0x0000000000017941 */ /* 0x000fea0003800000 */
.L_x_228:
[----:B------:R-:W3:Y:S01]  /*dd50*/  LDL.LU R218, [R1+0x10] ;  /* 0x0000100001da7983 */ /* 0x000ee20000300800 */
[----:B-----5:R-:W-:Y:S01]  /*dd60*/  HADD2.F32 R217, -RZ, R216.H0_H0 ;  /* 0x200000d8ffd97230 */ /* 0x020fe20000004100 */
[----:B------:R-:W-:Y:S01]  /*dd70*/  LOP3.LUT P5, RZ, R17, 0x8, RZ, 0xc0, !PT ;  /* 0x0000000811ff7812 */ /* 0x000fe200078ac0ff */
[----:B------:R-:W-:Y:S03]  /*dd80*/  BSSY B1, `(.L_x_230) ;  /* 0x0000008000017945 */ /* 0x000fe60003800000 */
[----:B------:R-:W-:-:S04]  /*dd90*/  FMUL R217, R217, R16 ;  /* 0x00000010d9d97220 */ /* 0x000fc80000400000 */
[----:B---3--:R-:W-:-:S05]  /*dda0*/  FFMA R217, R218, R2, R217 ;  /* 0x00000002dad97223 */ /* 0x008fca00000000d9 */
[----:B------:R-:W-:-:S05]  /*ddb0*/  F2FP.F16.F32.PACK_AB R217, RZ, R217 ;  /* 0x000000d9ffd9723e */ /* 0x000fca00000000ff */
[----:B------:R3:W-:Y:S01]  /*ddc0*/  @P4 STG.E.U16 desc[UR36][R18.64+0x10], R217 ;  /* 0x000010d912004986 */ /* 0x0007e2000c101524 */
[----:B------:R-:W-:-:S13]  /*ddd0*/  ISETP.GT.AND P4, PT, R0, 0x80, P5 ;  /* 0x000000800000780c */ /* 0x000fda0002f84270 */
[----:B---3--:R-:W-:Y:S05]  /*dde0*/  @!P4 BRA `(.L_x_231) ;  /* 0x000000000004c947 */ /* 0x008fea0003800000 */
[----:B------:R3:W5:Y:S02]  /*ddf0*/  LDG.E.LTC128B.U16 R216, desc[UR36][R10.64+0x12] ;  /* 0x000012240ad87981 */ /* 0x000764000c1e1520 */
.L_x_231:
[----:B------:R-:W-:Y:S05]  /*de00*/  BSYNC B1 ;  /* 0x0000000000017941 */ /* 0x000fea0003800000 */
.L_x_230:
[----:B------:R-:W2:Y:S01]  /*de10*/  LDL.LU R218, [R1+0x14] ;  /* 0x0000140001da7983 */ /* 0x000ea20000300800 */
[----:B-----5:R-:W-:Y:S01]  /*de20*/  HADD2.F32 R217, -RZ, R216.H0_H0 ;  /* 0x200000d8ffd97230 */ /* 0x020fe20000004100 */
[----:B------:R-:W-:Y:S04]  /*de30*/  BSSY B1, `(.L_x_232) ;  /* 0x0000009000017945 */ /* 0x000fe80003800000 */
[----:B------:R-:W-:-:S04]  /*de40*/  FMUL R217, R217, R16 ;  /* 0x00000010d9d97220 */ /* 0x000fc80000400000 */
[----:B--2---:R-:W-:-:S05]  /*de50*/  FFMA R217, R218, R2, R217 ;  /* 0x00000002dad97223 */ /* 0x004fca00000000d9 */
[----:B------:R-:W-:-:S05]  /*de60*/  F2FP.F16.F32.PACK_AB R217, RZ, R217 ;  /* 0x000000d9ffd9723e */ /* 0x000fca00000000ff */
[----:B------:R2:W-:Y:S01]  /*de70*/  @P4 STG.E.U16 desc[UR36][R18.64+0x12], R217 ;  /* 0x000012d912004986 */ /* 0x0005e2000c101524 */
[----:B------:R-:W-:-:S04]  /*de80*/  LOP3.LUT P4, RZ, R17, 0x4, RZ, 0xc0, !PT ;  /* 0x0000000411ff7812 */ /* 0x000fc8000788c0ff */
[----:B------:R-:W-:-:S13]  /*de90*/  ISETP.GT.AND P4, PT, R0, 0x88, P4 ;  /* 0x000000880000780c */ /* 0x000fda0002784270 */
[----:B--2---:R-:W-:Y:S05]  /*dea0*/  @!P4 BRA `(.L_x_233) ;  /* 0x000000000004c947 */ /* 0x004fea0003800000 */
[----:B------:R2:W5:Y:S02]  /*deb0*/  LDG.E.LTC128B.U16 R216, desc[UR36][R8.64+0x10] ;  /* 0x0000102408d87981 */ /* 0x000564000c1e1520 */
.L_x_233:
[----:B------:R-:W-:Y:S05]  /*dec0*/  BSYNC B1 ;  /* 0x0000000000017941 */ /* 0x000fea0003800000 */
.L_x_232:
        /* <DEDUP_REMOVED lines=10> */
.L_x_235:
[----:B------:R-:W-:Y:S05]  /*df70*/  BSYNC B1 ;  /* 0x0000000000017941 */ /* 0x000fea0003800000 */
.L_x_234:
[----:B------:R-:W2:Y:S01]  /*df80*/  LDL.LU R218, [R1+0x1c] ;  /* 0x00001c0001da7983 */ /* 0x000ea20000300800 */
[----:B-----5:R-:W-:Y:S01]  /*df90*/  HADD2.F32 R217, -RZ, R216.H0_H0 ;  /* 0x200000d8ffd97230 */ /* 0x020fe20000004100 */
[----:B------:R-:W-:Y:S01]  /*dfa0*/  LOP3.LUT P5, RZ, R17, 0x10, RZ, 0xc0, !PT ;  /* 0x0000001011ff7812 */ /* 0x000fe200078ac0ff */
[----:B------:R-:W-:Y:S03]  /*dfb0*/  BSSY B1, `(.L_x_236) ;  /* 0x0000008000017945 */ /* 0x000fe60003800000 */
[----:B------:R-:W-:-:S04]  /*dfc0*/  FMUL R217, R217, R16 ;  /* 0x00000010d9d97220 */ /* 0x000fc80000400000 */
[----:B--2---:R-:W-:-:S05]  /*dfd0*/  FFMA R217, R218, R2, R217 ;  /* 0x00000002dad97223 */ /* 0x004fca00000000d9 */
[----:B------:R-:W-:-:S05]  /*dfe0*/  F2FP.F16.F32.PACK_AB R217, RZ, R217 ;  /* 0x000000d9ffd9723e */ /* 0x000fca00000000ff */
[----:B------:R2:W-:Y:S01]  /*dff0*/  @P4 STG.E.U16 desc[UR36][R20.64+0x12], R217 ;  /* 0x000012d914004986 */ /* 0x0005e2000c101524 */
[----:B------:R-:W-:-:S13]  /*e000*/  ISETP.GT.AND P4, PT, R0, 0x80, P5 ;  /* 0x000000800000780c */ /* 0x000fda0002f84270 */
[----:B--2---:R-:W-:Y:S05]  /*e010*/  @!P4 BRA `(.L_x_237) ;  /* 0x000000000004c947 */ /* 0x004fea0003800000 */
[----:B------:R2:W5:Y:S02]  /*e020*/  LDG.E.LTC128B.U16 R216, desc[UR36][R10.64+0x20] ;  /* 0x000020240ad87981 */ /* 0x000564000c1e1520 */
.L_x_237:
[----:B------:R-:W-:Y:S05]  /*e030*/  BSYNC B1 ;  /* 0x0000000000017941 */ /* 0x000fea0003800000 */
.L_x_236:
        /* <DEDUP_REMOVED lines=11> */
.L_x_239:
[----:B------:R-:W-:Y:S05]  /*e0f0*/  BSYNC B1 ;  /* 0x0000000000017941 */ /* 0x000fea0003800000 */
.L_x_238:
        /* <DEDUP_REMOVED lines=11> */
.L_x_241:
[----:B------:R-:W-:Y:S05]  /*e1b0*/  BSYNC B1 ;  /* 0x0000000000017941 */ /* 0x000fea0003800000 */
.L_x_240:
        /* <DEDUP_REMOVED lines=10> */
.L_x_243:
[----:B------:R-:W-:Y:S05]  /*e260*/  BSYNC B1 ;  /* 0x0000000000017941 */ /* 0x000fea0003800000 */
.L_x_242:
        /* <DEDUP_REMOVED lines=11> */
.L_x_245:
[----:B------:R-:W-:Y:S05]  /*e320*/  BSYNC B1 ;  /* 0x0000000000017941 */ /* 0x000fea0003800000 */
.L_x_244:
        /* <DEDUP_REMOVED lines=11> */
.L_x_247:
[----:B------:R-:W-:Y:S05]  /*e3e0*/  BSYNC B1 ;  /* 0x0000000000017941 */ /* 0x000fea0003800000 */
.L_x_246:
        /* <DEDUP_REMOVED lines=11> */
.L_x_249:
[----:B------:R-:W-:Y:S05]  /*e4a0*/  BSYNC B1 ;  /* 0x0000000000017941 */ /* 0x000fea0003800000 */
.L_x_248:
        /* <DEDUP_REMOVED lines=10> */
.L_x_251:
[----:B------:R-:W-:Y:S05]  /*e550*/  BSYNC B1 ;  /* 0x0000000000017941 */ /* 0x000fea0003800000 */
.L_x_250:
        /* <DEDUP_REMOVED lines=11> */
.L_x_253:
[----:B------:R-:W-:Y:S05]  /*e610*/  BSYNC B1 ;  /* 0x0000000000017941 */ /* 0x000fea0003800000 */
.L_x_252:
        /* <DEDUP_REMOVED lines=11> */
.L_x_255:
[----:B------:R-:W-:Y:S05]  /*e6d0*/  BSYNC B1 ;  /* 0x0000000000017941 */ /* 0x000fea0003800000 */
.L_x_254:
        /* <DEDUP_REMOVED lines=11> */
.L_x_257:
[----:B------:R-:W-:Y:S05]  /*e790*/  BSYNC B1 ;  /* 0x0000000000017941 */ /* 0x000fea0003800000 */
.L_x_256:
        /* <DEDUP_REMOVED lines=10> */
.L_x_259:
[----:B------:R-:W-:Y:S05]  /*e840*/  BSYNC B1 ;  /* 0x0000000000017941 */ /* 0x000fea0003800000 */
.L_x_258:
        /* <DEDUP_REMOVED lines=11> */
.L_x_261:
[----:B------:R-:W-:Y:S05]  /*e900*/  BSYNC B1 ;  /* 0x0000000000017941 */ /* 0x000fea0003800000 */
.L_x_260:
        /* <DEDUP_REMOVED lines=11> */
.L_x_263:
[----:B------:R-:W-:Y:S05]  /*e9c0*/  BSYNC B1 ;  /* 0x0000000000017941 */ /* 0x000fea0003800000 */
.L_x_262:
        /* <DEDUP_REMOVED lines=11> */
.L_x_265:
[----:B------:R-:W-:Y:S05]  /*ea80*/  BSYNC B1 ;  /* 0x0000000000017941 */ /* 0x000fea0003800000 */
.L_x_264:
        /* <DEDUP_REMOVED lines=10> */
.L_x_267:
[----:B------:R-:W-:Y:S05]  /*eb30*/  BSYNC B1 ;  /* 0x0000000000017941 */ /* 0x000fea0003800000 */
.L_x_266:
        /* <DEDUP_REMOVED lines=11> */
.L_x_269:
[----:B------:R-:W-:Y:S05]  /*ebf0*/  BSYNC B1 ;  /* 0x0000000000017941 */ /* 0x000fea0003800000 */
.L_x_268:
        /* <DEDUP_REMOVED lines=11> */
.L_x_271:
[----:B------:R-:W-:Y:S05]  /*ecb0*/  BSYNC B1 ;  /* 0x0000000000017941 */ /* 0x000fea0003800000 */
.L_x_270:
        /* <DEDUP_REMOVED lines=11> */
.L_x_273:
[----:B------:R-:W-:Y:S05]  /*ed70*/  BSYNC B1 ;  /* 0x0000000000017941 */ /* 0x000fea0003800000 */
.L_x_272:
        /* <DEDUP_REMOVED lines=10> */
.L_x_275:
[----:B------:R-:W-:Y:S05]  /*ee20*/  BSYNC B1 ;  /* 0x0000000000017941 */ /* 0x000fea0003800000 */
.L_x_274:
        /* <DEDUP_REMOVED lines=11> */
.L_x_277:
[----:B------:R-:W-:Y:S05]  /*eee0*/  BSYNC B1 ;  /* 0x0000000000017941 */ /* 0x000fea0003800000 */
.L_x_276:
        /* <DEDUP_REMOVED lines=11> */
.L_x_279:
[----:B------:R-:W-:Y:S05]  /*efa0*/  BSYNC B1 ;  /* 0x0000000000017941 */ /* 0x000fea0003800000 */
.L_x_278:
        /* <DEDUP_REMOVED lines=11> */
.L_x_281:
[----:B------:R-:W-:Y:S05]  /*f060*/  BSYNC B1 ;  /* 0x0000000000017941 */ /* 0x000fea0003800000 */
.L_x_280:
        /* <DEDUP_REMOVED lines=10> */
.L_x_283:
[----:B------:R-:W-:Y:S05]  /*f110*/  BSYNC B1 ;  /* 0x0000000000017941 */ /* 0x000fea0003800000 */
.L_x_282:
        /* <DEDUP_REMOVED lines=11> */
.L_x_285:
[----:B------:R-:W-:Y:S05]  /*f1d0*/  BSYNC B1 ;  /* 0x0000000000017941 */ /* 0x000fea0003800000 */
.L_x_284:
        /* <DEDUP_REMOVED lines=11> */
.L_x_287:
[----:B------:R-:W-:Y:S05]  /*f290*/  BSYNC B1 ;  /* 0x0000000000017941 */ /* 0x000fea0003800000 */
.L_x_286:
        /* <DEDUP_REMOVED lines=11> */
.L_x_289:
[----:B------:R-:W-:Y:S05]  /*f350*/  BSYNC B1 ;  /* 0x0000000000017941 */ /* 0x000fea0003800000 */
.L_x_288:
        /* <DEDUP_REMOVED lines=10> */
.L_x_291:
[----:B------:R-:W-:Y:S05]  /*f400*/  BSYNC B1 ;  /* 0x0000000000017941 */ /* 0x000fea0003800000 */
.L_x_290:
        /* <DEDUP_REMOVED lines=11> */
.L_x_293:
[----:B------:R-:W-:Y:S05]  /*f4c0*/  BSYNC B1 ;  /* 0x0000000000017941 */ /* 0x000fea0003800000 */
.L_x_292:
        /* <DEDUP_REMOVED lines=11> */
.L_x_295:
[----:B------:R-:W-:Y:S05]  /*f580*/  BSYNC B1 ;  /* 0x0000000000017941 */ /* 0x000fea0003800000 */
.L_x_294:
        /* <DEDUP_REMOVED lines=11> */
.L_x_297:
[----:B------:R-:W-:Y:S05]  /*f640*/  BSYNC B1 ;  /* 0x0000000000017941 */ /* 0x000fea0003800000 */
.L_x_296:
        /* <DEDUP_REMOVED lines=10> */
.L_x_299:
[----:B------:R-:W-:Y:S05]  /*f6f0*/  BSYNC B1 ;  /* 0x0000000000017941 */ /* 0x000fea0003800000 */
.L_x_298:
        /* <DEDUP_REMOVED lines=11> */
.L_x_301:
[----:B------:R-:W-:Y:S05]  /*f7b0*/  BSYNC B1 ;  /* 0x0000000000017941 */ /* 0x000fea0003800000 */
.L_x_300:
        /* <DEDUP_REMOVED lines=11> */
.L_x_303:
[----:B------:R-:W-:Y:S05]  /*f870*/  BSYNC B1 ;  /* 0x0000000000017941 */ /* 0x000fea0003800000 */
.L_x_302:
        /* <DEDUP_REMOVED lines=11> */
.L_x_305:
[----:B------:R-:W-:Y:S05]  /*f930*/  BSYNC B1 ;  /* 0x0000000000017941 */ /* 0x000fea0003800000 */
.L_x_304:
        /* <DEDUP_REMOVED lines=10> */
.L_x_307:
[----:B------:R-:W-:Y:S05]  /*f9e0*/  BSYNC B1 ;  /* 0x0000000000017941 */ /* 0x000fea0003800000 */
.L_x_306:
        /* <DEDUP_REMOVED lines=11> */
.L_x_309:
[----:B------:R-:W-:Y:S05]  /*faa0*/  BSYNC B1 ;  /* 0x0000000000017941 */ /* 0x000fea0003800000 */
.L_x_308:
        /* <DEDUP_REMOVED lines=11> */
.L_x_311:
[----:B------:R-:W-:Y:S05]  /*fb60*/  BSYNC B1 ;  /* 0x0000000000017941 */ /* 0x000fea0003800000 */
.L_x_310:
        /* <DEDUP_REMOVED lines=11> */
.L_x_313:
[----:B------:R-:W-:Y:S05]  /*fc20*/  BSYNC B1 ;  /* 0x0000000000017941 */ /* 0x000fea0003800000 */
.L_x_312:
        /* <DEDUP_REMOVED lines=10> */
.L_x_315:
[----:B------:R-:W-:Y:S05]  /*fcd0*/  BSYNC B1 ;  /* 0x0000000000017941 */ /* 0x000fea0003800000 */
.L_x_314:
        /* <DEDUP_REMOVED lines=11> */
.L_x_317:
[----:B------:R-:W-:Y:S05]  /*fd90*/  BSYNC B1 ;  /* 0x0000000000017941 */ /* 0x000fea0003800000 */
.L_x_316:
        /* <DEDUP_REMOVED lines=11> */
.L_x_319:
[----:B------:R-:W-:Y:S05]  /*fe50*/  BSYNC B1 ;  /* 0x0000000000017941 */ /* 0x000fea0003800000 */
.L_x_318:
        /* <DEDUP_REMOVED lines=11> */
.L_x_321:
[----:B------:R-:W-:Y:S05]  /*ff10*/  BSYNC B1 ;  /* 0x0000000000017941 */ /* 0x000fea0003800000 */
.L_x_320:
        /* <DEDUP_REMOVED lines=10> */
.L_x_323:
[----:B------:R-:W-:Y:S05]  /*ffc0*/  BSYNC B1 ;  /* 0x0000000000017941 */ /* 0x000fea0003800000 */
.L_x_322:
        /* <DEDUP_REMOVED lines=11> */
.L_x_325:
[----:B------:R-:W-:Y:S05]  /*10080*/  BSYNC B1 ;  /* 0x0000000000017941 */ /* 0x000fea0003800000 */
.L_x_324:
        /* <DEDUP_REMOVED lines=11> */
.L_x_327:
[----:B------:R-:W-:Y:S05]  /*10140*/  BSYNC B1 ;  /* 0x0000000000017941 */ /* 0x000fea0003800000 */
.L_x_326:
        /* <DEDUP_REMOVED lines=11> */
.L_x_329:
[----:B------:R-:W-:Y:S05]  /*10200*/  BSYNC B1 ;  /* 0x0000000000017941 */ /* 0x000fea0003800000 */
.L_x_328:
        /* <DEDUP_REMOVED lines=10> */
.L_x_331:
[----:B------:R-:W-:Y:S05]  /*102b0*/  BSYNC B1 ;  /* 0x0000000000017941 */ /* 0x000fea0003800000 */
.L_x_330:
        /* <DEDUP_REMOVED lines=11> */
.L_x_333:
[----:B------:R-:W-:Y:S05]  /*10370*/  BSYNC B1 ;  /* 0x0000000000017941 */ /* 0x000fea0003800000 */
.L_x_332:
        /* <DEDUP_REMOVED lines=11> */
.L_x_335:
[----:B------:R-:W-:Y:S05]  /*10430*/  BSYNC B1 ;  /* 0x0000000000017941 */ /* 0x000fea0003800000 */
.L_x_334:
        /* <DEDUP_REMOVED lines=11> */
.L_x_337:
[----:B------:R-:W-:Y:S05]  /*104f0*/  BSYNC B1 ;  /* 0x0000000000017941 */ /* 0x000fea0003800000 */
.L_x_336:
        /* <DEDUP_REMOVED lines=10> */
.L_x_339:
[----:B------:R-:W-:Y:S05]  /*105a0*/  BSYNC B1 ;  /* 0x0000000000017941 */ /* 0x000fea0003800000 */
.L_x_338:
        /* <DEDUP_REMOVED lines=11> */
.L_x_341:
[----:B------:R-:W-:Y:S05]  /*10660*/  BSYNC B1 ;  /* 0x0000000000017941 */ /* 0x000fea0003800000 */
.L_x_340:
        /* <DEDUP_REMOVED lines=11> */
.L_x_343:
[----:B------:R-:W-:Y:S05]  /*10720*/  BSYNC B1 ;  /* 0x0000000000017941 */ /* 0x000fea0003800000 */
.L_x_342:
        /* <DEDUP_REMOVED lines=11> */
.L_x_345:
[----:B------:R-:W-:Y:S05]  /*107e0*/  BSYNC B1 ;  /* 0x0000000000017941 */ /* 0x000fea0003800000 */
.L_x_344:
        /* <DEDUP_REMOVED lines=10> */
.L_x_347:
[----:B------:R-:W-:Y:S05]  /*10890*/  BSYNC B1 ;  /* 0x0000000000017941 */ /* 0x000fea0003800000 */
.L_x_346:
        /* <DEDUP_REMOVED lines=11> */
.L_x_349:
[----:B------:R-:W-:Y:S05]  /*10950*/  BSYNC B1 ;  /* 0x0000000000017941 */ /* 0x000fea0003800000 */
.L_x_348:
        /* <DEDUP_REMOVED lines=11> */
.L_x_351:
[----:B------:R-:W-:Y:S05]  /*10a10*/  BSYNC B1 ;  /* 0x0000000000017941 */ /* 0x000fea0003800000 */
.L_x_350:
        /* <DEDUP_REMOVED lines=11> */
.L_x_353:
[----:B------:R-:W-:Y:S05]  /*10ad0*/  BSYNC B1 ;  /* 0x0000000000017941 */ /* 0x000fea0003800000 */
.L_x_352:
        /* <DEDUP_REMOVED lines=10> */
.L_x_355:
[----:B------:R-:W-:Y:S05]  /*10b80*/  BSYNC B1 ;  /* 0x0000000000017941 */ /* 0x000fea0003800000 */
.L_x_354:
        /* <DEDUP_REMOVED lines=11> */
.L_x_357:
[----:B------:R-:W-:Y:S05]  /*10c40*/  BSYNC B1 ;  /* 0x0000000000017941 */ /* 0x000fea0003800000 */
.L_x_356:
        /* <DEDUP_REMOVED lines=11> */
.L_x_359:
[----:B------:R-:W-:Y:S05]  /*10d00*/  BSYNC B1 ;  /* 0x0000000000017941 */ /* 0x000fea0003800000 */
.L_x_358:
        /* <DEDUP_REMOVED lines=11> */
.L_x_361:
[----:B------:R-:W-:Y:S05]  /*10dc0*/  BSYNC B1 ;  /* 0x0000000000017941 */ /* 0x000fea0003800000 */
.L_x_360:
        /* <DEDUP_REMOVED lines=10> */
.L_x_363:
[----:B------:R-:W-:Y:S05]  /*10e70*/  BSYNC B1 ;  /* 0x0000000000017941 */ /* 0x000fea0003800000 */
.L_x_362:
        /* <DEDUP_REMOVED lines=11> */
.L_x_365:
[----:B------:R-:W-:Y:S05]  /*10f30*/  BSYNC B1 ;  /* 0x0000000000017941 */ /* 0x000fea0003800000 */
.L_x_364:
        /* <DEDUP_REMOVED lines=11> */
.L_x_367:
[----:B------:R-:W-:Y:S05]  /*10ff0*/  BSYNC B1 ;  /* 0x0000000000017941 */ /* 0x000fea0003800000 */
.L_x_366:
        /* <DEDUP_REMOVED lines=11> */
.L_x_369:
[----:B------:R-:W-:Y:S05]  /*110b0*/  BSYNC B1 ;  /* 0x0000000000017941 */ /* 0x000fea0003800000 */
.L_x_368:
        /* <DEDUP_REMOVED lines=10> */
.L_x_371:
[----:B------:R-:W-:Y:S05]  /*11160*/  BSYNC B1 ;  /* 0x0000000000017941 */ /* 0x000fea0003800000 */
.L_x_370:
        /* <DEDUP_REMOVED lines=11> */
.L_x_373:
[----:B------:R-:W-:Y:S05]  /*11220*/  BSYNC B1 ;  /* 0x0000000000017941 */ /* 0x000fea0003800000 */
.L_x_372:
        /* <DEDUP_REMOVED lines=11> */
.L_x_375:
[----:B------:R-:W-:Y:S05]  /*112e0*/  BSYNC B1 ;  /* 0x0000000000017941 */ /* 0x000fea0003800000 */
.L_x_374:
        /* <DEDUP_REMOVED lines=11> */
.L_x_377:
[----:B------:R-:W-:Y:S05]  /*113a0*/  BSYNC B1 ;  /* 0x0000000000017941 */ /* 0x000fea0003800000 */
.L_x_376:
        /* <DEDUP_REMOVED lines=10> */
.L_x_379:
[----:B------:R-:W-:Y:S05]  /*11450*/  BSYNC B1 ;  /* 0x0000000000017941 */ /* 0x000fea0003800000 */
.L_x_378:
        /* <DEDUP_REMOVED lines=11> */
.L_x_381:
[----:B------:R-:W-:Y:S05]  /*11510*/  BSYNC B1 ;  /* 0x0000000000017941 */ /* 0x000fea0003800000 */
.L_x_380:
        /* <DEDUP_REMOVED lines=11> */
.L_x_383:
[----:B------:R-:W-:Y:S05]  /*115d0*/  BSYNC B1 ;  /* 0x0000000000017941 */ /* 0x000fea0003800000 */
.L_x_382:
        /* <DEDUP_REMOVED lines=11> */
.L_x_385:
[----:B------:R-:W-:Y:S05]  /*11690*/  BSYNC B1 ;  /* 0x0000000000017941 */ /* 0x000fea0003800000 */
.L_x_384:
        /* <DEDUP_REMOVED lines=10> */
.L_x_387:
[----:B------:R-:W-:Y:S05]  /*11740*/  BSYNC B1 ;  /* 0x0000000000017941 */ /* 0x000fea0003800000 */
.L_x_386:
        /* <DEDUP_REMOVED lines=11> */
.L_x_389:
[----:B------:R-:W-:Y:S05]  /*11800*/  BSYNC B1 ;  /* 0x0000000000017941 */ /* 0x000fea0003800000 */
.L_x_388:
        /* <DEDUP_REMOVED lines=10> */
.L_x_391:
[----:B------:R-:W-:Y:S05]  /*118b0*/  BSYNC B1 ;  /* 0x0000000000017941 */ /* 0x000fea0003800000 */
.L_x_390:
[----:B------:R-:W2:Y:S01]  /*118c0*/  LDL.LU R218, [R1+0x154] ;  /* 0x0001540001da7983 */ /* 0x000ea20000300800 */
[----:B-----5:R-:W-:Y:S01]  /*118d0*/  HADD2.F32 R217, -RZ, R216.H0_H0 ;  /* 0x200000d8ffd97230 */ /* 0x020fe20000004100 */
        /* <DEDUP_REMOVED lines=8> */
.L_x_393:
[----:B------:R-:W-:Y:S05]  /*11960*/  BSYNC B1 ;  /* 0x0000000000017941 */ /* 0x000fea0003800000 */
.L_x_392:
[----:B------:R-:W3:Y:S01]  /*11970*/  LDL.LU R218, [R1+0x158] ;  /* 0x0001580001da7983 */ /* 0x000ee20000300800 */
[----:B--2--5:R-:W-:Y:S01]  /*11980*/  HADD2.F32 R217, -RZ, R216.H0_H0 ;  /* 0x200000d8ffd97230 */ /* 0x024fe20000004100 */
        /* <DEDUP_REMOVED lines=8> */
.L_x_395:
[----:B------:R-:W-:Y:S05]  /*11a10*/  BSYNC B1 ;  /* 0x0000000000017941 */ /* 0x000fea0003800000 */
.L_x_394:
[----:B------:R-:W4:Y:S01]  /*11a20*/  LDL.LU R218, [R1+0x15c] ;  /* 0x00015c0001da7983 */ /* 0x000f220000300800 */
[----:B--2--5:R-:W-:Y:S01]  /*11a30*/  HADD2.F32 R217, -RZ, R216.H0_H0 ;  /* 0x200000d8ffd97230 */ /* 0x024fe20000004100 */
[----:B------:R-:W-:Y:S01]  /*11a40*/  ISETP.GT.AND P5, PT, R0, 0x80, P3 ;  /* 0x000000800000780c */ /* 0x000fe20001fa4270 */
[----:B------:R-:W-:Y:S03]  /*11a50*/  BSSY B1, `(.L_x_396) ;  /* 0x0000007000017945 */ /* 0x000fe60003800000 */
[----:B------:R-:W-:-:S04]  /*11a60*/  FMUL R217, R217, R16 ;  /* 0x00000010d9d97220 */ /* 0x000fc80000400000 */
[----:B----4-:R-:W-:-:S05]  /*11a70*/  FFMA R217, R218, R2, R217 ;  /* 0x00000002dad97223 */ /* 0x010fca00000000d9 */
[----:B------:R-:W-:-:S05]  /*11a80*/  F2FP.F16.F32.PACK_AB R217, RZ, R217 ;  /* 0x000000d9ffd9723e */ /* 0x000fca00000000ff */
[----:B------:R2:W-:Y:S01]  /*11a90*/  @P4 STG.E.U16 desc[UR36][R20.64+0x152], R217 ;  /* 0x000152d914004986 */ /* 0x0005e2000c101524 */
[----:B------:R-:W-:Y:S05]  /*11aa0*/  @!P5 BRA `(.L_x_397) ;  /* 0x000000000004d947 */ /* 0x000fea0003800000 */
[----:B------:R4:W5:Y:S02]  /*11ab0*/  LDG.E.LTC128B.U16 R216, desc[UR36][R10.64+0x160] ;  /* 0x000160240ad87981 */ /* 0x000964000c1e1520 */
.L_x_397:
[----:B------:R-:W-:Y:S05]  /*11ac0*/  BSYNC B1 ;  /* 0x0000000000017941 */ /* 0x000fea0003800000 */
.L_x_396:
        /* <DEDUP_REMOVED lines=10> */
.L_x_399:
[----:B------:R-:W-:Y:S05]  /*11b70*/  BSYNC B1 ;  /* 0x0000000000017941 */ /* 0x000fea0003800000 */
.L_x_398:
        /* <DEDUP_REMOVED lines=10> */
.L_x_401:
[----:B------:R-:W-:Y:S05]  /*11c20*/  BSYNC B1 ;  /* 0x0000000000017941 */ /* 0x000fea0003800000 */
.L_x_400:
        /* <DEDUP_REMOVED lines=10> */
.L_x_403:
[----:B------:R-:W-:Y:S05]  /*11cd0*/  BSYNC B1 ;  /* 0x0000000000017941 */ /* 0x000fea0003800000 */
.L_x_402:
        /* <DEDUP_REMOVED lines=10> */
.L_x_405:
[----:B------:R-:W-:Y:S05]  /*11d80*/  BSYNC B1 ;  /* 0x0000000000017941 */ /* 0x000fea0003800000 */
.L_x_404:
        /* <DEDUP_REMOVED lines=10> */
.L_x_407:
[----:B------:R-:W-:Y:S05]  /*11e30*/  BSYNC B1 ;  /* 0x0000000000017941 */ /* 0x000fea0003800000 */
.L_x_406:
        /* <DEDUP_REMOVED lines=10> */
.L_x_409:
[----:B------:R-:W-:Y:S05]  /*11ee0*/  BSYNC B1 ;  /* 0x0000000000017941 */ /* 0x000fea0003800000 */
.L_x_408:
        /* <DEDUP_REMOVED lines=10> */
.L_x_411:
[----:B------:R-:W-:Y:S05]  /*11f90*/  BSYNC B1 ;  /* 0x0000000000017941 */ /* 0x000fea0003800000 */
.L_x_410:
[----:B------:R-:W4:Y:S01]  /*11fa0*/  LDL.LU R218, [R1+0x17c] ;  /* 0x00017c0001da7983 */ /* 0x000f220000300800 */
[----:B--2--5:R-:W-:Y:S01]  /*11fb0*/  HADD2.F32 R217, -RZ, R216.H0_H0 ;  /* 0x200000d8ffd97230 */ /* 0x024fe20000004100 */
        /* <DEDUP_REMOVED lines=11> */
.L_x_413:
[----:B------:R-:W-:Y:S05]  /*12070*/  BSYNC B1 ;  /* 0x0000000000017941 */ /* 0x000fea0003800000 */
.L_x_412:
[----:B--2--5:R-:W-:Y:S01]  /*12080*/  HADD2.F32 R21, -RZ, R216.H0_H0 ;  /* 0x200000d8ff157230 */ /* 0x024fe20000004100 */
[----:B------:R-:W-:Y:S01]  /*12090*/  ISETP.GT.AND P2, PT, R3, 0xc1, PT ;  /* 0x000000c10300780c */ /* 0x000fe20003f44270 */
[----:B------:R-:W-:Y:S01]  /*120a0*/  BSSY B1, `(.L_x_414) ;  /* 0x000000a000017945 */ /* 0x000fe20003800000 */
[----:B------:R-:W-:Y:S02]  /*120b0*/  LOP3.LUT R17, R17, 0xfffffffd, RZ, 0xc0, !PT ;  /* 0xfffffffd11117812 */ /* 0x000fe400078ec0ff */
[----:B------:R-:W-:Y:S01]  /*120c0*/  FMUL R21, R21, R16 ;  /* 0x0000001015157220 */ /* 0x000fe20000400000 */
[----:B------:R-:W-:-:S03]  /*120d0*/  ISETP.GT.AND P0, PT, R0, RZ, P2 ;  /* 0x000000ff0000720c */ /* 0x000fc60001704270 */
[----:B------:R-:W-:-:S05]  /*120e0*/  FFMA R21, R120, R2, R21 ;  /* 0x0000000278157223 */ /* 0x000fca0000000015 */
[----:B------:R-:W-:Y:S02]  /*120f0*/  F2FP.F16.F32.PACK_AB R21, RZ, R21 ;  /* 0x00000015ff15723e */ /* 0x000fe400000000ff */
[----:B------:R-:W-:-:S03]  /*12100*/  @P2 LOP3.LUT R17, R17, 0x2, RZ, 0xfc, !PT ;  /* 0x0000000211112812 */ /* 0x000fc600078efcff */
[----:B------:R2:W-:Y:S01]  /*12110*/  @P1 STG.E.U16 desc[UR36][R4.64+0x180], R21 ;  /* 0x0001801504001986 */ /* 0x0005e2000c101524 */
[----:B------:R-:W-:Y:S05]  /*12120*/  @!P0 BRA `(.L_x_415) ;  /* 0x0000000000048947 */ /* 0x000fea0003800000 */
[----:B------:R0:W5:Y:S02]  /*12130*/  LDG.E.LTC128B.U16 R216, desc[UR36][R14.64+0x182] ;  /* 0x000182240ed87981 */ /* 0x000164000c1e1520 */
.L_x_415:
[----:B------:R-:W-:Y:S05]  /*12140*/  BSYNC B1 ;  /* 0x0000000000017941 */ /* 0x000fea0003800000 */
.L_x_414:
[----:B--2--5:R-:W-:Y:S01]  /*12150*/  HADD2.F32 R21, -RZ, R216.H0_H0 ;  /* 0x200000d8ff157230 */ /* 0x024fe20000004100 */
[----:B------:R-:W-:Y:S01]  /*12160*/  ISETP.GT.AND P1, PT, R0, 0x8, P3 ;  /* 0x000000080000780c */ /* 0x000fe20001f24270 */
[----:B------:R-:W-:Y:S03]  /*12170*/  BSSY B1, `(.L_x_416) ;  /* 0x0000007000017945 */ /* 0x000fe60003800000 */
[----:B------:R-:W-:-:S04]  /*12180*/  FMUL R20, R21, R16 ;  /* 0x0000001015147220 */ /* 0x000fc80000400000 */
[----:B------:R-:W-:-:S05]  /*12190*/  FFMA R20, R121, R2, R20 ;  /* 0x0000000279147223 */ /* 0x000fca0000000014 */
[----:B------:R-:W-:-:S05]  /*121a0*/  F2FP.F16.F32.PACK_AB R20, RZ, R20 ;  /* 0x00000014ff14723e */ /* 0x000fca00000000ff */
[----:B------:R2:W-:Y:S01]  /*121b0*/  @P0 STG.E.U16 desc[UR36][R4.64+0x182], R20 ;  /* 0x0001821404000986 */ /* 0x0005e2000c101524 */
[----:B------:R-:W-:Y:S05]  /*121c0*/  @!P1 BRA `(.L_x_417) ;  /* 0x0000000000049947 */ /* 0x000fea0003800000 */
[----:B------:R0:W5:Y:S02]  /*121d0*/  LDG.E.LTC128B.U16 R216, desc[UR36][R12.64+0x180] ;  /* 0x000180240cd87981 */ /* 0x000164000c1e1520 */
.L_x_417:
[----:B------:R-:W-:Y:S05]  /*121e0*/  BSYNC B1 ;  /* 0x0000000000017941 */ /* 0x000fea0003800000 */
.L_x_416:
[----:B-----5:R-:W-:Y:S01]  /*121f0*/  HADD2.F32 R21, -RZ, R216.H0_H0 ;  /* 0x200000d8ff157230 */ /* 0x020fe20000004100 */
        /* <DEDUP_REMOVED lines=8> */
.L_x_419:
[----:B------:R-:W-:Y:S05]  /*12280*/  BSYNC B1 ;  /* 0x0000000000017941 */ /* 0x000fea0003800000 */
.L_x_418:
[----:B0----5:R-:W-:Y:S01]  /*12290*/  HADD2.F32 R21, -RZ, R216.H0_H0 ;  /* 0x200000d8ff157230 */ /* 0x021fe20000004100 */
[----:B------:R-:W-:Y:S01]  /*122a0*/  ISETP.GT.AND P2, PT, R3, 0xc8, PT ;  /* 0x000000c80300780c */ /* 0x000fe20003f44270 */
[----:B------:R-:W-:Y:S01]  /*122b0*/  BSSY B1, `(.L_x_420) ;  /* 0x000000a000017945 */ /* 0x000fe20003800000 */
[----:B------:R-:W-:Y:S02]  /*122c0*/  LOP3.LUT R17, R17, 0xfffffffb, RZ, 0xc0, !PT ;  /* 0xfffffffb11117812 */ /* 0x000fe400078ec0ff */
[----:B--2---:R-:W-:Y:S01]  /*122d0*/  FMUL R20, R21, R16 ;  /* 0x0000001015147220 */ /* 0x004fe20000400000 */
[----:B------:R-:W-:-:S03]  /*122e0*/  ISETP.GT.AND P1, PT, R0, RZ, P2 ;  /* 0x000000ff0000720c */ /* 0x000fc60001724270 */
[----:B------:R-:W-:-:S05]  /*122f0*/  FFMA R20, R123, R2, R20 ;  /* 0x000000027b147223 */ /* 0x000fca0000000014 */
[----:B------:R-:W-:Y:S02]  /*12300*/  F2FP.F16.F32.PACK_AB R20, RZ, R20 ;  /* 0x00000014ff14723e */ /* 0x000fe400000000ff */
[----:B------:R-:W-:-:S03]  /*12310*/  @P2 LOP3.LUT R17, R17, 0x4, RZ, 0xfc, !PT ;  /* 0x0000000411112812 */ /* 0x000fc600078efcff */
[----:B------:R0:W-:Y:S01]  /*12320*/  @P0 STG.E.U16 desc[UR36][R6.64+0x182], R20 ;  /* 0x0001821406000986 */ /* 0x0001e2000c101524 */
[----:B------:R-:W-:Y:S05]  /*12330*/  @!P1 BRA `(.L_x_421) ;  /* 0x0000000000049947 */ /* 0x000fea0003800000 */
[----:B------:R2:W5:Y:S02]  /*12340*/  LDG.E.LTC128B.U16 R216, desc[UR36][R14.64+0x190] ;  /* 0x000190240ed87981 */ /* 0x000564000c1e1520 */
.L_x_421:
[----:B------:R-:W-:Y:S05]  /*12350*/  BSYNC B1 ;  /* 0x0000000000017941 */ /* 0x000fea0003800000 */
.L_x_420:
[----:B-----5:R-:W-:Y:S01]  /*12360*/  HADD2.F32 R21, -RZ, R216.H0_H0 ;  /* 0x200000d8ff157230 */ /* 0x020fe20000004100 */
        /* <DEDUP_REMOVED lines=11> */
.L_x_423:
[----:B------:R-:W-:Y:S05]  /*12420*/  BSYNC B1 ;  /* 0x0000000000017941 */ /* 0x000fea0003800000 */
.L_x_422:
[----:B0----5:R-:W-:Y:S01]  /*12430*/  HADD2.F32 R21, -RZ, R216.H0_H0 ;  /* 0x200000d8ff157230 */ /* 0x021fe20000004100 */
        /* <DEDUP_REMOVED lines=8> */
.L_x_425:
[----:B------:R-:W-:Y:S05]  /*124c0*/  BSYNC B1 ;  /* 0x0000000000017941 */ /* 0x000fea0003800000 */
.L_x_424:
        /* <DEDUP_REMOVED lines=9> */
.L_x_427:
[----:B------:R-:W-:Y:S05]  /*12560*/  BSYNC B1 ;  /* 0x0000000000017941 */ /* 0x000fea0003800000 */
.L_x_426:
[----:B0----5:R-:W-:Y:S01]  /*12570*/  HADD2.F32 R21, -RZ, R216.H0_H0 ;  /* 0x200000d8ff157230 */ /* 0x021fe20000004100 */
        /* <DEDUP_REMOVED lines=11> */
.L_x_429:
[----:B------:R-:W-:Y:S05]  /*12630*/  BSYNC B1 ;  /* 0x0000000000017941 */ /* 0x000fea0003800000 */
.L_x_428:
[----:B-----5:R-:W-:Y:S01]  /*12640*/  HADD2.F32 R21, -RZ, R216.H0_H0 ;  /* 0x200000d8ff157230 */ /* 0x020fe20000004100 */
[----:B------:R-:W-:Y:S01]  /*12650*/  ISETP.GT.AND P1, PT, R3, 0xd1, PT ;  /* 0x000000d10300780c */ /* 0x000fe20003f24270 */
[----:B------:R-:W-:Y:S01]  /*12660*/  BSSY B1, `(.L_x_430) ;  /* 0x000000a000017945 */ /* 0x000fe20003800000 */
[----:B------:R-:W-:Y:S02]  /*12670*/  LOP3.LUT R17, R17, 0xffffffbf, RZ, 0xc0, !PT ;  /* 0xffffffbf11117812 */ /* 0x000fe400078ec0ff */
[----:B------:R-:W-:-:S04]  /*12680*/  FMUL R21, R21, R16 ;  /* 0x0000001015157220 */ /* 0x000fc80000400000 */
[----:B------:R-:W-:-:S05]  /*12690*/  FFMA R21, R128, R2, R21 ;  /* 0x0000000280157223 */ /* 0x000fca0000000015 */
[----:B------:R-:W-:Y:S02]  /*126a0*/  F2FP.F16.F32.PACK_AB R21, RZ, R21 ;  /* 0x00000015ff15723e */ /* 0x000fe400000000ff */
[----:B------:R-:W-:-:S03]  /*126b0*/  @P1 LOP3.LUT R17, R17, 0x40, RZ, 0xfc, !PT ;  /* 0x0000004011111812 */ /* 0x000fc600078efcff */
[----:B------:R0:W-:Y:S01]  /*126c0*/  @P0 STG.E.U16 desc[UR36][R4.64+0x1a0], R21 ;  /* 0x0001a01504000986 */ /* 0x0001e2000c101524 */
[----:B------:R-:W-:-:S13]  /*126d0*/  ISETP.GT.AND P0, PT, R0, RZ, P1 ;  /* 0x000000ff0000720c */ /* 0x000fda0000f04270 */
[----:B0-----:R-:W-:Y:S05]  /*126e0*/  @!P0 BRA `(.L_x_431) ;  /* 0x0000000000048947 */ /* 0x001fea0003800000 */
[----:B------:R0:W5:Y:S02]  /*126f0*/  LDG.E.LTC128B.U16 R216, desc[UR36][R14.64+0x1a2] ;  /* 0x0001a2240ed87981 */ /* 0x000164000c1e1520 */
.L_x_431:
[----:B------:R-:W-:Y:S05]  /*12700*/  BSYNC B1 ;  /* 0x0000000000017941 */ /* 0x000fea0003800000 */
.L_x_430:
[----:B-----5:R-:W-:Y:S01]  /*12710*/  HADD2.F32 R21, -RZ, R216.H0_H0 ;  /* 0x200000d8ff157230 */ /* 0x020fe20000004100 */
[----:B------:R-:W-:Y:S04]  /*12720*/  BSSY B1, `(.L_x_432) ;  /* 0x0000008000017945 */ /* 0x000fe80003800000 */
[----:B------:R-:W-:-:S04]  /*12730*/  FMUL R20, R21, R16 ;  /* 0x0000001015147220 */ /* 0x000fc80000400000 */
[----:B------:R-:W-:-:S05]  /*12740*/  FFMA R20, R129, R2, R20 ;  /* 0x0000000281147223 */ /* 0x000fca0000000014 */
[----:B------:R-:W-:-:S05]  /*12750*/  F2FP.F16.F32.PACK_AB R20, RZ, R20 ;  /* 0x00000014ff14723e */ /* 0x000fca00000000ff */
[----:B------:R0:W-:Y:S01]  /*12760*/  @P0 STG.E.U16 desc[UR36][R4.64+0x1a2], R20 ;  /* 0x0001a21404000986 */ /* 0x0001e2000c101524 */
[----:B------:R-:W-:-:S13]  /*12770*/  ISETP.GT.AND P0, PT, R0, 0x8, P2 ;  /* 0x000000080000780c */ /* 0x000fda0001704270 */
[----:B0-----:R-:W-:Y:S05]  /*12780*/  @!P0 BRA `(.L_x_433) ;  /* 0x0000000000048947 */ /* 0x001fea0003800000 */
[----:B------:R0:W5:Y:S02]  /*12790*/  LDG.E.LTC128B.U16 R216, desc[UR36][R12.64+0x1a0] ;  /* 0x0001a0240cd87981 */ /* 0x000164000c1e1520 */
.L_x_433:
[----:B------:R-:W-:Y:S05]  /*127a0*/  BSYNC B1 ;  /* 0x0000000000017941 */ /* 0x000fea0003800000 */
.L_x_432:
        /* <DEDUP_REMOVED lines=9> */
.L_x_435:
[----:B------:R-:W-:Y:S05]  /*12840*/  BSYNC B1 ;  /* 0x0000000000017941 */ /* 0x000fea0003800000 */
.L_x_434:
[----:B-----5:R-:W-:Y:S01]  /*12850*/  HADD2.F32 R21, -RZ, R216.H0_H0 ;  /* 0x200000d8ff157230 */ /* 0x020fe20000004100 */
[----:B------:R-:W-:Y:S01]  /*12860*/  ISETP.GT.AND P2, PT, R3, 0xd8, PT ;  /* 0x000000d80300780c */ /* 0x000fe20003f44270 */
[----:B------:R-:W-:Y:S01]  /*12870*/  BSSY B1, `(.L_x_436) ;  /* 0x000000d000017945 */ /* 0x000fe20003800000 */
[----:B------:R-:W-:Y:S02]  /*12880*/  LOP3.LUT R22, R22, 0xfffffbff, RZ, 0xc0, !PT ;  /* 0xfffffbff16167812 */ /* 0x000fe400078ec0ff */
[----:B------:R-:W-:-:S04]  /*12890*/  FMUL R20, R21, R16 ;  /* 0x0000001015147220 */ /* 0x000fc80000400000 */
[----:B------:R-:W-:-:S05]  /*128a0*/  FFMA R20, R131, R2, R20 ;  /* 0x0000000283147223 */ /* 0x000fca0000000014 */
[----:B------:R-:W-:Y:S02]  /*128b0*/  F2FP.F16.F32.PACK_AB R20, RZ, R20 ;  /* 0x00000014ff14723e */ /* 0x000fe400000000ff */
[----:B------:R-:W-:Y:S02]  /*128c0*/  @P2 LOP3.LUT R22, R22, 0x400, RZ, 0xfc, !PT ;  /* 0x0000040016162812 */ /* 0x000fe400078efcff */
[----:B------:R-:W-:-:S05]  /*128d0*/  PRMT R21, R20, 0x7610, R21 ;  /* 0x0000761014157816 */ /* 0x000fca0000000015 */
[----:B------:R1:W-:Y:S01]  /*128e0*/  @P0 STG.E.U16 desc[UR36][R6.64+0x1a2], R21 ;  /* 0x0001a21506000986 */ /* 0x0003e2000c101524 */
[----:B------:R-:W-:-:S05]  /*128f0*/  IADD3 R20, P0, R229, R18, RZ ;  /* 0x00000012e5147210 */ /* 0x000fca0007f1e0ff */
[----:B-1----:R-:W-:Y:S01]  /*12900*/  IMAD.X R21, R228, 0x1, R19, P0 ;  /* 0x00000001e4157824 */ /* 0x002fe200000e0613 */
[----:B------:R-:W-:-:S13]  /*12910*/  ISETP.GT.AND P0, PT, R0, RZ, P2 ;  /* 0x000000ff0000720c */ /* 0x000fda0001704270 */
[----:B------:R-:W-:Y:S05]  /*12920*/  @!P0 BRA `(.L_x_437) ;  /* 0x0000000000048947 */ /* 0x000fea0003800000 */
[----:B------:R1:W5:Y:S02]  /*12930*/  LDG.E.LTC128B.U16 R216, desc[UR36][R14.64+0x1b0] ;  /* 0x0001b0240ed87981 */ /* 0x000364000c1e1520 */
.L_x_437:
[----:B------:R-:W-:Y:S05]  /*12940*/  BSYNC B1 ;  /* 0x0000000000017941 */ /* 0x000fea0003800000 */
.L_x_436:
        /* <DEDUP_REMOVED lines=12> */
.L_x_439:
[----:B------:R-:W-:Y:S05]  /*12a10*/  BSYNC B1 ;  /* 0x0000000000017941 */ /* 0x000fea0003800000 */
.L_x_438:
        /* <DEDUP_REMOVED lines=9> */
.L_x_441:
[----:B------:R-:W-:Y:S05]  /*12ab0*/  BSYNC B1 ;  /* 0x0000000000017941 */ /* 0x000fea0003800000 */
.L_x_440:
        /* <DEDUP_REMOVED lines=9> */
.L_x_443:
[----:B------:R-:W-:Y:S05]  /*12b50*/  BSYNC B1 ;  /* 0x0000000000017941 */ /* 0x000fea0003800000 */
.L_x_442:
        /* <DEDUP_REMOVED lines=12> */
.L_x_445:
[----:B------:R-:W-:Y:S05]  /*12c20*/  BSYNC B1 ;  /* 0x0000000000017941 */ /* 0x000fea0003800000 */
.L_x_444:
        /* <DEDUP_REMOVED lines=12> */
.L_x_447:
[----:B------:R-:W-:Y:S05]  /*12cf0*/  BSYNC B1 ;  /* 0x0000000000017941 */ /* 0x000fea0003800000 */
.L_x_446:
        /* <DEDUP_REMOVED lines=9> */
.L_x_449:
[----:B------:R-:W-:Y:S05]  /*12d90*/  BSYNC B1 ;  /* 0x0000000000017941 */ /* 0x000fea0003800000 */
.L_x_448:
        /* <DEDUP_REMOVED lines=9> */
.L_x_451:
[----:B------:R-:W-:Y:S05]  /*12e30*/  BSYNC B1 ;  /* 0x0000000000017941 */ /* 0x000fea0003800000 */
.L_x_450:
        /* <DEDUP_REMOVED lines=12> */
.L_x_453:
[----:B------:R-:W-:Y:S05]  /*12f00*/  BSYNC B1 ;  /* 0x0000000000017941 */ /* 0x000fea0003800000 */
.L_x_452:
        /* <DEDUP_REMOVED lines=12> */
.L_x_455:
[----:B------:R-:W-:Y:S05]  /*12fd0*/  BSYNC B1 ;  /* 0x0000000000017941 */ /* 0x000fea0003800000 */
.L_x_454:
        /* <DEDUP_REMOVED lines=9> */
.L_x_457:
[----:B------:R-:W-:Y:S05]  /*13070*/  BSYNC B1 ;  /* 0x0000000000017941 */ /* 0x000fea0003800000 */
.L_x_456:
        /* <DEDUP_REMOVED lines=9> */
.L_x_459:
[----:B------:R-:W-:Y:S05]  /*13110*/  BSYNC B1 ;  /* 0x0000000000017941 */ /* 0x000fea0003800000 */
.L_x_458:
        /* <DEDUP_REMOVED lines=12> */
.L_x_461:
[----:B------:R-:W-:Y:S05]  /*131e0*/  BSYNC B1 ;  /* 0x0000000000017941 */ /* 0x000fea0003800000 */
.L_x_460:
        /* <DEDUP_REMOVED lines=12> */
.L_x_463:
[----:B------:R-:W-:Y:S05]  /*132b0*/  BSYNC B1 ;  /* 0x0000000000017941 */ /* 0x000fea0003800000 */
.L_x_462:
        /* <DEDUP_REMOVED lines=9> */
.L_x_465:
[----:B------:R-:W-:Y:S05]  /*13350*/  BSYNC B1 ;  /* 0x0000000000017941 */ /* 0x000fea0003800000 */
.L_x_464:
        /* <DEDUP_REMOVED lines=9> */
.L_x_467:
[----:B------:R-:W-:Y:S05]  /*133f0*/  BSYNC B1 ;  /* 0x0000000000017941 */ /* 0x000fea0003800000 */
.L_x_466:
        /* <DEDUP_REMOVED lines=12> */
.L_x_469:
[----:B------:R-:W-:Y:S05]  /*134c0*/  BSYNC B1 ;  /* 0x0000000000017941 */ /* 0x000fea0003800000 */
.L_x_468:
        /* <DEDUP_REMOVED lines=12> */
.L_x_471:
[----:B------:R-:W-:Y:S05]  /*13590*/  BSYNC B1 ;  /* 0x0000000000017941 */ /* 0x000fea0003800000 */
.L_x_470:
        /* <DEDUP_REMOVED lines=9> */
.L_x_473:
[----:B------:R-:W-:Y:S05]  /*13630*/  BSYNC B1 ;  /* 0x0000000000017941 */ /* 0x000fea0003800000 */
.L_x_472:
        /* <DEDUP_REMOVED lines=9> */
.L_x_475:
[----:B------:R-:W-:Y:S05]  /*136d0*/  BSYNC B1 ;  /* 0x0000000000017941 */ /* 0x000fea0003800000 */
.L_x_474:
[----:B-----5:R-:W-:Y:S01]  /*136e0*/  HADD2.F32 R121, -RZ, R216.H0_H0 ;  /* 0x200000d8ff797230 */ /* 0x020fe20000004100 */
[----:B------:R-:W-:Y:S01]  /*136f0*/  ISETP.GT.AND P2, PT, R3, 0x100, PT ;  /* 0x000001000300780c */ /* 0x000fe20003f44270 */
[----:B------:R-:W-:Y:S03]  /*13700*/  BSSY B1, `(.L_x_476) ;  /* 0x0000009000017945 */ /* 0x000fe60003800000 */
[----:B------:R-:W-:-:S04]  /*13710*/  FMUL R120, R121, R16 ;  /* 0x0000001079787220 */ /* 0x000fc80000400000 */
[----:B------:R-:W-:-:S05]  /*13720*/  FFMA R120, R151, R2, R120 ;  /* 0x0000000297787223 */ /* 0x000fca0000000078 */
[----:B------:R-:W-:-:S05]  /*13730*/  F2FP.F16.F32.PACK_AB R120, RZ, R120 ;  /* 0x00000078ff78723e */ /* 0x000fca00000000ff */
[----:B------:R1:W-:Y:S01]  /*13740*/  @P0 STG.E.U16 desc[UR36][R6.64+0x1f2], R120 ;  /* 0x0001f27806000986 */ /* 0x0003e2000c101524 */
[----:B------:R-:W-:Y:S02]  /*13750*/  ISETP.GT.AND P0, PT, R0, RZ, P2 ;  /* 0x000000ff0000720c */ /* 0x000fe40001704270 */
[----:B-1----:R-:W-:-:S11]  /*13760*/  P2R R120, PR, RZ, 0x4 ;  /* 0x00000004ff787803 */ /* 0x002fd60000000000 */
[----:B------:R-:W-:Y:S05]  /*13770*/  @!P0 BRA `(.L_x_477) ;  /* 0x0000000000048947 */ /* 0x000fea0003800000 */
[----:B------:R1:W5:Y:S02]  /*13780*/  LDG.E.LTC128B.U16 R216, desc[UR36][R14.64+0x200] ;  /* 0x000200240ed87981 */ /* 0x000364000c1e1520 */
.L_x_477:
[----:B------:R-:W-:Y:S05]  /*13790*/  BSYNC B1 ;  /* 0x0000000000017941 */ /* 0x000fea0003800000 */
.L_x_476:
        /* <DEDUP_REMOVED lines=8> */
[----:B0-----:R-:W-:-:S11]  /*13820*/  P2R R121, PR, RZ, 0x2 ;  /* 0x00000002ff797803 */ /* 0x001fd60000000000 */
[----:B------:R-:W-:Y:S05]  /*13830*/  @!P0 BRA `(.L_x_479) ;  /* 0x0000000000048947 */ /* 0x000fea0003800000 */
[----:B------:R0:W5:Y:S02]  /*13840*/  LDG.E.LTC128B.U16 R216, desc[UR36][R14.64+0x202] ;  /* 0x000202240ed87981 */ /* 0x000164000c1e1520 */
.L_x_479:
[----:B------:R-:W-:Y:S05]  /*13850*/  BSYNC B1 ;  /* 0x0000000000017941 */ /* 0x000fea0003800000 */
.L_x_478:
        /* <DEDUP_REMOVED lines=9> */
.L_x_481:
[----:B------:R-:W-:Y:S05]  /*138f0*/  BSYNC B1 ;  /* 0x0000000000017941 */ /* 0x000fea0003800000 */
.L_x_480:
        /* <DEDUP_REMOVED lines=9> */
.L_x_483:
[----:B------:R-:W-:Y:S05]  /*13990*/  BSYNC B1 ;  /* 0x0000000000017941 */ /* 0x000fea0003800000 */
.L_x_482:
        /* <DEDUP_REMOVED lines=11> */
.L_x_485:
[----:B------:R-:W-:Y:S05]  /*13a50*/  BSYNC B1 ;  /* 0x0000000000017941 */ /* 0x000fea0003800000 */
.L_x_484:
        /* <DEDUP_REMOVED lines=11> */
.L_x_487:
[----:B------:R-:W-:Y:S05]  /*13b10*/  BSYNC B1 ;  /* 0x0000000000017941 */ /* 0x000fea0003800000 */
.L_x_486:
        /* <DEDUP_REMOVED lines=9> */
.L_x_489:
[----:B------:R-:W-:Y:S05]  /*13bb0*/  BSYNC B1 ;  /* 0x0000000000017941 */ /* 0x000fea0003800000 */
.L_x_488:
        /* <DEDUP_REMOVED lines=9> */
.L_x_491:
[----:B------:R-:W-:Y:S05]  /*13c50*/  BSYNC B1 ;  /* 0x0000000000017941 */ /* 0x000fea0003800000 */
.L_x_490:
        /* <DEDUP_REMOVED lines=11> */
.L_x_493:
[----:B------:R-:W-:Y:S05]  /*13d10*/  BSYNC B1 ;  /* 0x0000000000017941 */ /* 0x000fea0003800000 */
.L_x_492:
        /* <DEDUP_REMOVED lines=11> */
.L_x_495:
[----:B------:R-:W-:Y:S05]  /*13dd0*/  BSYNC B1 ;  /* 0x0000000000017941 */ /* 0x000fea0003800000 */
.L_x_494:
        /* <DEDUP_REMOVED lines=9> */
.L_x_497:
[----:B------:R-:W-:Y:S05]  /*13e70*/  BSYNC B1 ;  /* 0x0000000000017941 */ /* 0x000fea0003800000 */
.L_x_496:
        /* <DEDUP_REMOVED lines=9> */
.L_x_499:
[----:B------:R-:W-:Y:S05]  /*13f10*/  BSYNC B1 ;  /* 0x0000000000017941 */ /* 0x000fea0003800000 */
.L_x_498:
        /* <DEDUP_REMOVED lines=11> */
.L_x_501:
[----:B------:R-:W-:Y:S05]  /*13fd0*/  BSYNC B1 ;  /* 0x0000000000017941 */ /* 0x000fea0003800000 */
.L_x_500:
        /* <DEDUP_REMOVED lines=11> */
.L_x_503:
[----:B------:R-:W-:Y:S05]  /*14090*/  BSYNC B1 ;  /* 0x0000000000017941 */ /* 0x000fea0003800000 */
.L_x_502:
        /* <DEDUP_REMOVED lines=9> */
.L_x_505:
[----:B------:R-:W-:Y:S05]  /*14130*/  BSYNC B1 ;  /* 0x0000000000017941 */ /* 0x000fea0003800000 */
.L_x_504:
        /* <DEDUP_REMOVED lines=9> */
.L_x_507:
[----:B------:R-:W-:Y:S05]  /*141d0*/  BSYNC B1 ;  /* 0x0000000000017941 */ /* 0x000fea0003800000 */
.L_x_506:
        /* <DEDUP_REMOVED lines=11> */
.L_x_509:
[----:B------:R-:W-:Y:S05]  /*14290*/  BSYNC B1 ;  /* 0x0000000000017941 */ /* 0x000fea0003800000 */
.L_x_508:
        /* <DEDUP_REMOVED lines=11> */
.L_x_511:
[----:B------:R-:W-:Y:S05]  /*14350*/  BSYNC B1 ;  /* 0x0000000000017941 */ /* 0x000fea0003800000 */
.L_x_510:
        /* <DEDUP_REMOVED lines=9> */
.L_x_513:
[----:B------:R-:W-:Y:S05]  /*143f0*/  BSYNC B1 ;  /* 0x0000000000017941 */ /* 0x000fea0003800000 */
.L_x_512:
        /* <DEDUP_REMOVED lines=9> */
.L_x_515:
[----:B------:R-:W-:Y:S05]  /*14490*/  BSYNC B1 ;  /* 0x0000000000017941 */ /* 0x000fea0003800000 */
.L_x_514:
        /* <DEDUP_REMOVED lines=11> */
.L_x_517:
[----:B------:R-:W-:Y:S05]  /*14550*/  BSYNC B1 ;  /* 0x0000000000017941 */ /* 0x000fea0003800000 */
.L_x_516:
        /* <DEDUP_REMOVED lines=11> */
.L_x_519:
[----:B------:R-:W-:Y:S05]  /*14610*/  BSYNC B1 ;  /* 0x0000000000017941 */ /* 0x000fea0003800000 */
.L_x_518:
        /* <DEDUP_REMOVED lines=9> */
.L_x_521:
[----:B------:R-:W-:Y:S05]  /*146b0*/  BSYNC B1 ;  /* 0x0000000000017941 */ /* 0x000fea0003800000 */
.L_x_520:
        /* <DEDUP_REMOVED lines=9> */
.L_x_523:
[----:B------:R-:W-:Y:S05]  /*14750*/  BSYNC B1 ;  /* 0x0000000000017941 */ /* 0x000fea0003800000 */
.L_x_522:
        /* <DEDUP_REMOVED lines=11> */
.L_x_525:
[----:B------:R-:W-:Y:S05]  /*14810*/  BSYNC B1 ;  /* 0x0000000000017941 */ /* 0x000fea0003800000 */
.L_x_524:
        /* <DEDUP_REMOVED lines=11> */
.L_x_527:
[----:B------:R-:W-:Y:S05]  /*148d0*/  BSYNC B1 ;  /* 0x0000000000017941 */ /* 0x000fea0003800000 */
.L_x_526:
        /* <DEDUP_REMOVED lines=9> */
.L_x_529:
[----:B------:R-:W-:Y:S05]  /*14970*/  BSYNC B1 ;  /* 0x0000000000017941 */ /* 0x000fea0003800000 */
.L_x_528:
        /* <DEDUP_REMOVED lines=9> */
.L_x_531:
[----:B------:R-:W-:Y:S05]  /*14a10*/  BSYNC B1 ;  /* 0x0000000000017941 */ /* 0x000fea0003800000 */
.L_x_530:
        /* <DEDUP_REMOVED lines=11> */
.L_x_533:
[----:B------:R-:W-:Y:S05]  /*14ad0*/  BSYNC B1 ;  /* 0x0000000000017941 */ /* 0x000fea0003800000 */
.L_x_532:
        /* <DEDUP_REMOVED lines=11> */
.L_x_535:
[----:B------:R-:W-:Y:S05]  /*14b90*/  BSYNC B1 ;  /* 0x0000000000017941 */ /* 0x000fea0003800000 */
.L_x_534:
        /* <DEDUP_REMOVED lines=9> */
.L_x_537:
[----:B------:R-:W-:Y:S05]  /*14c30*/  BSYNC B1 ;  /* 0x0000000000017941 */ /* 0x000fea0003800000 */
.L_x_536:
        /* <DEDUP_REMOVED lines=9> */
.L_x_539:
[----:B------:R-:W-:Y:S05]  /*14cd0*/  BSYNC B1 ;  /* 0x0000000000017941 */ /* 0x000fea0003800000 */
.L_x_538:
        /* <DEDUP_REMOVED lines=11> */
.L_x_541:
[----:B------:R-:W-:Y:S05]  /*14d90*/  BSYNC B1 ;  /* 0x0000000000017941 */ /* 0x000fea0003800000 */
.L_x_540:
        /* <DEDUP_REMOVED lines=11> */
.L_x_543:
[----:B------:R-:W-:Y:S05]  /*14e50*/  BSYNC B1 ;  /* 0x0000000000017941 */ /* 0x000fea0003800000 */
.L_x_542:
        /* <DEDUP_REMOVED lines=9> */
.L_x_545:
[----:B------:R-:W-:Y:S05]  /*14ef0*/  BSYNC B1 ;  /* 0x0000000000017941 */ /* 0x000fea0003800000 */
.L_x_544:
        /* <DEDUP_REMOVED lines=9> */
.L_x_547:
[----:B------:R-:W-:Y:S05]  /*14f90*/  BSYNC B1 ;  /* 0x0000000000017941 */ /* 0x000fea0003800000 */
.L_x_546:
[----:B-----5:R-:W-:Y:S01]  /*14fa0*/  HADD2.F32 R139, -RZ, R216.H0_H0 ;  /* 0x200000d8ff8b7230 */ /* 0x020fe20000004100 */
[----:B------:R-:W-:Y:S01]  /*14fb0*/  ISETP.GT.AND P2, PT, R3, 0x148, PT ;  /* 0x000001480300780c */ /* 0x000fe20003f44270 */
[----:B------:R-:W-:Y:S03]  /*14fc0*/  BSSY B1, `(.L_x_548) ;  /* 0x0000009000017945 */ /* 0x000fe60003800000 */
[----:B------:R-:W-:Y:S01]  /*14fd0*/  FMUL R138, R139, R16 ;  /* 0x000000108b8a7220 */ /* 0x000fe20000400000 */
[----:B------:R-:W-:-:S03]  /*14fe0*/  P2R R140, PR, RZ, 0x4 ;  /* 0x00000004ff8c7803 */ /* 0x000fc60000000000 */
[----:B------:R-:W-:-:S05]  /*14ff0*/  FFMA R138, R187, R2, R138 ;  /* 0x00000002bb8a7223 */ /* 0x000fca000000008a */
[----:B------:R-:W-:-:S05]  /*15000*/  F2FP.F16.F32.PACK_AB R138, RZ, R138 ;  /* 0x0000008aff8a723e */ /* 0x000fca00000000ff */
[----:B------:R0:W-:Y:S01]  /*15010*/  @P0 STG.E.U16 desc[UR36][R6.64+0x282], R138 ;  /* 0x0002828a06000986 */ /* 0x0001e2000c101524 */
[----:B------:R-:W-:-:S13]  /*15020*/  ISETP.GT.AND P0, PT, R0, RZ, P2 ;  /* 0x000000ff0000720c */ /* 0x000fda0001704270 */
[----:B0-----:R-:W-:Y:S05]  /*15030*/  @!P0 BRA `(.L_x_549) ;  /* 0x0000000000048947 */ /* 0x001fea0003800000 */
[----:B------:R0:W5:Y:S02]  /*15040*/  LDG.E.LTC128B.U16 R216, desc[UR36][R14.64+0x290] ;  /* 0x000290240ed87981 */ /* 0x000164000c1e1520 */
.L_x_549:
[----:B------:R-:W-:Y:S05]  /*15050*/  BSYNC B1 ;  /* 0x0000000000017941 */ /* 0x000fea0003800000 */
.L_x_548:
        /* <DEDUP_REMOVED lines=11> */
.L_x_551:
[----:B------:R-:W-:Y:S05]  /*15110*/  BSYNC B1 ;  /* 0x0000000000017941 */ /* 0x000fea0003800000 */
.L_x_550:
        /* <DEDUP_REMOVED lines=9> */
.L_x_553:
[----:B------:R-:W-:Y:S05]  /*151b0*/  BSYNC B1 ;  /* 0x0000000000017941 */ /* 0x000fea0003800000 */
.L_x_552:
        /* <DEDUP_REMOVED lines=9> */
.L_x_555:
[----:B------:R-:W-:Y:S05]  /*15250*/  BSYNC B1 ;  /* 0x0000000000017941 */ /* 0x000fea0003800000 */
.L_x_554:
        /* <DEDUP_REMOVED lines=11> */
.L_x_557:
[----:B------:R-:W-:Y:S05]  /*15310*/  BSYNC B1 ;  /* 0x0000000000017941 */ /* 0x000fea0003800000 */
.L_x_556:
        /* <DEDUP_REMOVED lines=11> */
.L_x_559:
[----:B------:R-:W-:Y:S05]  /*153d0*/  BSYNC B1 ;  /* 0x0000000000017941 */ /* 0x000fea0003800000 */
.L_x_558:
        /* <DEDUP_REMOVED lines=9> */
.L_x_561:
[----:B------:R-:W-:Y:S05]  /*15470*/  BSYNC B1 ;  /* 0x0000000000017941 */ /* 0x000fea0003800000 */
.L_x_560:
        /* <DEDUP_REMOVED lines=9> */
.L_x_563:
[----:B------:R-:W-:Y:S05]  /*15510*/  BSYNC B1 ;  /* 0x0000000000017941 */ /* 0x000fea0003800000 */
.L_x_562:
        /* <DEDUP_REMOVED lines=11> */
.L_x_565:
[----:B------:R-:W-:Y:S05]  /*155d0*/  BSYNC B1 ;  /* 0x0000000000017941 */ /* 0x000fea0003800000 */
.L_x_564:
        /* <DEDUP_REMOVED lines=11> */
.L_x_567:
[----:B------:R-:W-:Y:S05]  /*15690*/  BSYNC B1 ;  /* 0x0000000000017941 */ /* 0x000fea0003800000 */
.L_x_566:
        /* <DEDUP_REMOVED lines=9> */
.L_x_569:
[----:B------:R-:W-:Y:S05]  /*15730*/  BSYNC B1 ;  /* 0x0000000000017941 */ /* 0x000fea0003800000 */
.L_x_568:
        /* <DEDUP_REMOVED lines=9> */
.L_x_571:
[----:B------:R-:W-:Y:S05]  /*157d0*/  BSYNC B1 ;  /* 0x0000000000017941 */ /* 0x000fea0003800000 */
.L_x_570:
        /* <DEDUP_REMOVED lines=11> */
.L_x_573:
[----:B------:R-:W-:Y:S05]  /*15890*/  BSYNC B1 ;  /* 0x0000000000017941 */ /* 0x000fea0003800000 */
.L_x_572:
        /* <DEDUP_REMOVED lines=11> */
.L_x_575:
[----:B------:R-:W-:Y:S05]  /*15950*/  BSYNC B1 ;  /* 0x0000000000017941 */ /* 0x000fea0003800000 */
.L_x_574:
        /* <DEDUP_REMOVED lines=9> */
.L_x_577:
[----:B------:R-:W-:Y:S05]  /*159f0*/  BSYNC B1 ;  /* 0x0000000000017941 */ /* 0x000fea0003800000 */
.L_x_576:
        /* <DEDUP_REMOVED lines=9> */
.L_x_579:
[----:B------:R-:W-:Y:S05]  /*15a90*/  BSYNC B1 ;  /* 0x0000000000017941 */ /* 0x000fea0003800000 */
.L_x_578:
[----:B-----5:R-:W-:Y:S01]  /*15aa0*/  HADD2.F32 R139, -RZ, R216.H0_H0 ;  /* 0x200000d8ff8b7230 */ /* 0x020fe20000004100 */
[----:B------:R-:W-:Y:S01]  /*15ab0*/  ISETP.GT.AND P6, PT, R3, 0x168, PT ;  /* 0x000001680300780c */ /* 0x000fe20003fc4270 */
[----:B------:R-:W-:Y:S03]  /*15ac0*/  BSSY B1, `(.L_x_580) ;  /* 0x0000008000017945 */ /* 0x000fe60003800000 */
[----:B------:R-:W-:-:S04]  /*15ad0*/  FMUL R138, R139, R16 ;  /* 0x000000108b8a7220 */ /* 0x000fc80000400000 */
[----:B------:R-:W-:-:S05]  /*15ae0*/  FFMA R138, R203, R2, R138 ;  /* 0x00000002cb8a7223 */ /* 0x000fca000000008a */
[----:B------:R-:W-:-:S05]  /*15af0*/  F2FP.F16.F32.PACK_AB R138, RZ, R138 ;  /* 0x0000008aff8a723e */ /* 0x000fca00000000ff */
[----:B------:R0:W-:Y:S01]  /*15b00*/  @P0 STG.E.U16 desc[UR36][R6.64+0x2c2], R138 ;  /* 0x0002c28a06000986 */ /* 0x0001e2000c101524 */
[----:B------:R-:W-:-:S13]  /*15b10*/  ISETP.GT.AND P0, PT, R0, RZ, P6 ;  /* 0x000000ff0000720c */ /* 0x000fda0003704270 */
[----:B0-----:R-:W-:Y:S05]  /*15b20*/  @!P0 BRA `(.L_x_581) ;  /* 0x0000000000048947 */ /* 0x001fea0003800000 */
[----:B------:R0:W5:Y:S02]  /*15b30*/  LDG.E.LTC128B.U16 R216, desc[UR36][R14.64+0x2d0] ;  /* 0x0002d0240ed87981 */ /* 0x000164000c1e1520 */
.L_x_581:
[----:B------:R-:W-:Y:S05]  /*15b40*/  BSYNC B1 ;  /* 0x0000000000017941 */ /* 0x000fea0003800000 */
.L_x_580:
        /* <DEDUP_REMOVED lines=10> */
.L_x_583:
[----:B------:R-:W-:Y:S05]  /*15bf0*/  BSYNC B1 ;  /* 0x0000000000017941 */ /* 0x000fea0003800000 */
.L_x_582:
        /* <DEDUP_REMOVED lines=9> */
.L_x_585:
[----:B------:R-:W-:Y:S05]  /*15c90*/  BSYNC B1 ;  /* 0x0000000000017941 */ /* 0x000fea0003800000 */
.L_x_584:
        /* <DEDUP_REMOVED lines=9> */
.L_x_587:
[----:B------:R-:W-:Y:S05]  /*15d30*/  BSYNC B1 ;  /* 0x0000000000017941 */ /* 0x000fea0003800000 */
.L_x_586:
        /* <DEDUP_REMOVED lines=10> */
.L_x_589:
[----:B------:R-:W-:Y:S05]  /*15de0*/  BSYNC B1 ;  /* 0x0000000000017941 */ /* 0x000fea0003800000 */
.L_x_588:
        /* <DEDUP_REMOVED lines=10> */
.L_x_591:
[----:B------:R-:W-:Y:S05]  /*15e90*/  BSYNC B1 ;  /* 0x0000000000017941 */ /* 0x000fea0003800000 */
.L_x_590:
        /* <DEDUP_REMOVED lines=9> */
.L_x_593:
[----:B------:R-:W-:Y:S05]  /*15f30*/  BSYNC B1 ;  /* 0x0000000000017941 */ /* 0x000fea0003800000 */
.L_x_592:
        /* <DEDUP_REMOVED lines=9> */
.L_x_595:
[----:B------:R-:W-:Y:S05]  /*15fd0*/  BSYNC B1 ;  /* 0x0000000000017941 */ /* 0x000fea0003800000 */
.L_x_594:
        /* <DEDUP_REMOVED lines=10> */
.L_x_597:
[----:B------:R-:W-:Y:S05]  /*16080*/  BSYNC B1 ;  /* 0x0000000000017941 */ /* 0x000fea0003800000 */
.L_x_596:
[----:B-----5:R-:W-:Y:S01]  /*16090*/  HADD2.F32 R139, -RZ, R216.H0_H0 ;  /* 0x200000d8ff8b7230 */ /* 0x020fe20000004100 */
[----:B------:R-:W-:Y:S04]  /*160a0*/  BSSY B1, `(.L_x_598) ;  /* 0x0000009000017945 */ /* 0x000fe80003800000 */
[----:B------:R-:W-:-:S04]  /*160b0*/  FMUL R139, R139, R16 ;  /* 0x000000108b8b7220 */ /* 0x000fc80000400000 */
[----:B------:R-:W-:-:S05]  /*160c0*/  FFMA R139, R212, R2, R139 ;  /* 0x00000002d48b7223 */ /* 0x000fca000000008b */
[----:B------:R-:W-:-:S05]  /*160d0*/  F2FP.F16.F32.PACK_AB R139, RZ, R139 ;  /* 0x0000008bff8b723e */ /* 0x000fca00000000ff */
[----:B------:R0:W-:Y:S01]  /*160e0*/  @P0 STG.E.U16 desc[UR36][R4.64+0x2f0], R139 ;  /* 0x0002f08b04000986 */ /* 0x0001e2000c101524 */
[----:B------:R-:W-:-:S04]  /*160f0*/  ISETP.GT.AND P0, PT, R3, 0x179, PT ;  /* 0x000001790300780c */ /* 0x000fc80003f04270 */
[----:B------:R-:W-:-:S13]  /*16100*/  ISETP.GT.AND P5, PT, R0, RZ, P0 ;  /* 0x000000ff0000720c */ /* 0x000fda00007a4270 */
[----:B0-----:R-:W-:Y:S05]  /*16110*/  @!P5 BRA `(.L_x_599) ;  /* 0x000000000004d947 */ /* 0x001fea0003800000 */
[----:B------:R0:W5:Y:S02]  /*16120*/  LDG.E.LTC128B.U16 R216, desc[UR36][R14.64+0x2f2] ;  /* 0x0002f2240ed87981 */ /* 0x000164000c1e1520 */
.L_x_599:
[----:B------:R-:W-:Y:S05]  /*16130*/  BSYNC B1 ;  /* 0x0000000000017941 */ /* 0x000fea0003800000 */
.L_x_598:
[----:B-----5:R-:W-:Y:S01]  /*16140*/  HADD2.F32 R3, -RZ, R216.H0_H0 ;  /* 0x200000d8ff037230 */ /* 0x020fe20000004100 */
[----:B------:R-:W-:Y:S04]  /*16150*/  BSSY B1, `(.L_x_600) ;  /* 0x0000008000017945 */ /* 0x000fe80003800000 */
[----:B012-4-:R-:W-:-:S04]  /*16160*/  FMUL R14, R3, R16 ;  /* 0x00000010030e7220 */ /* 0x017fc80000400000 */
[----:B------:R-:W-:-:S05]  /*16170*/  FFMA R14, R213, R2, R14 ;  /* 0x00000002d50e7223 */ /* 0x000fca000000000e */
[----:B------:R-:W-:-:S05]  /*16180*/  F2FP.F16.F32.PACK_AB R14, RZ, R14 ;  /* 0x0000000eff0e723e */ /* 0x000fca00000000ff */
[----:B------:R0:W-:Y:S01]  /*16190*/  @P5 STG.E.U16 desc[UR36][R4.64+0x2f2], R14 ;  /* 0x0002f20e04005986 */ /* 0x0001e2000c101524 */
[----:B------:R-:W-:-:S13]  /*161a0*/  ISETP.GT.AND P5, PT, R0, 0x8, P1 ;  /* 0x000000080000780c */ /* 0x000fda0000fa4270 */
[----:B0-----:R-:W-:Y:S05]  /*161b0*/  @!P5 BRA `(.L_x_601) ;  /* 0x000000000004d947 */ /* 0x001fea0003800000 */
[----:B------:R0:W5:Y:S02]  /*161c0*/  LDG.E.LTC128B.U16 R216, desc[UR36][R12.64+0x2f0] ;  /* 0x0002f0240cd87981 */ /* 0x000164000c1e1520 */
.L_x_601:
[----:B------:R-:W-:Y:S05]  /*161d0*/  BSYNC B1 ;  /* 0x0000000000017941 */ /* 0x000fea0003800000 */
.L_x_600:
[----:B-----5:R-:W-:Y:S01]  /*161e0*/  HADD2.F32 R3, -RZ, R216.H0_H0 ;  /* 0x200000d8ff037230 */ /* 0x020fe20000004100 */
[----:B------:R-:W-:Y:S01]  /*161f0*/  BSSY B1, `(.L_x_602) ;  /* 0x000000a000017945 */ /* 0x000fe20003800000 */
[----:B------:R-:W-:Y:S02]  /*16200*/  @P5 IMAD.MOV.U32 R4, RZ, RZ, R6 ;  /* 0x000000ffff045224 */ /* 0x000fe400078e0006 */
[----:B------:R-:W-:Y:S02]  /*16210*/  @P5 IMAD.MOV.U32 R5, RZ, RZ, R7 ;  /* 0x000000ffff055224 */ /* 0x000fe400078e0007 */
[----:B------:R-:W-:-:S04]  /*16220*/  FMUL R3, R3, R16 ;  /* 0x0000001003037220 */ /* 0x000fc80000400000 */
[----:B------:R-:W-:-:S05]  /*16230*/  FFMA R3, R214, R2, R3 ;  /* 0x00000002d6037223 */ /* 0x000fca0000000003 */
[----:B------:R-:W-:-:S05]  /*16240*/  F2FP.F16.F32.PACK_AB R3, RZ, R3 ;  /* 0x00000003ff03723e */ /* 0x000fca00000000ff */
[----:B------:R1:W-:Y:S01]  /*16250*/  @P5 STG.E.U16 desc[UR36][R4.64+0x2f0], R3 ;  /* 0x0002f00304005986 */ /* 0x0003e2000c101524 */
[----:B------:R-:W-:-:S13]  /*16260*/  ISETP.GT.AND P5, PT, R0, 0x8, P0 ;  /* 0x000000080000780c */ /* 0x000fda00007a4270 */
[----:B-1----:R-:W-:Y:S05]  /*16270*/  @!P5 BRA `(.L_x_603) ;  /* 0x000000000004d947 */ /* 0x002fea0003800000 */
[----:B------:R1:W5:Y:S02]  /*16280*/  LDG.E.LTC128B.U16 R216, desc[UR36][R12.64+0x2f2] ;  /* 0x0002f2240cd87981 */ /* 0x000364000c1e1520 */
.L_x_603:
[----:B------:R-:W-:Y:S05]  /*16290*/  BSYNC B1 ;  /* 0x0000000000017941 */ /* 0x000fea0003800000 */
.L_x_602:
[----:B-----5:R-:W-:Y:S01]  /*162a0*/  HADD2.F32 R3, -RZ, R216.H0_H0 ;  /* 0x200000d8ff037230 */ /* 0x020fe20000004100 */
[----:B------:R-:W-:Y:S04]  /*162b0*/  BSSY B1, `(.L_x_604) ;  /* 0x0000009000017945 */ /* 0x000fe80003800000 */
[----:B------:R-:W-:-:S04]  /*162c0*/  FMUL R4, R3, R16 ;  /* 0x0000001003047220 */ /* 0x000fc80000400000 */
[----:B------:R-:W-:-:S05]  /*162d0*/  FFMA R4, R215, R2, R4 ;  /* 0x00000002d7047223 */ /* 0x000fca0000000004 */
[----:B------:R-:W-:-:S05]  /*162e0*/  F2FP.F16.F32.PACK_AB R4, RZ, R4 ;  /* 0x00000004ff04723e */ /* 0x000fca00000000ff */
[----:B------:R2:W-:Y:S01]  /*162f0*/  @P5 STG.E.U16 desc[UR36][R6.64+0x2f2], R4 ;  /* 0x0002f20406005986 */ /* 0x0005e2000c101524 */
[----:B------:R-:W-:-:S04]  /*16300*/  LOP3.LUT P5, RZ, R17, 0x1, RZ, 0xc0, !PT ;  /* 0x0000000111ff7812 */ /* 0x000fc800078ac0ff */
[----:B------:R-:W-:-:S13]  /*16310*/  ISETP.GT.AND P5, PT, R0, 0x80, P5 ;  /* 0x000000800000780c */ /* 0x000fda0002fa4270 */
[----:B--2---:R-:W-:Y:S05]  /*16320*/  @!P5 BRA `(.L_x_605) ;  /* 0x000000000004d947 */ /* 0x004fea0003800000 */
[----:B------:R2:W5:Y:S02]  /*16330*/  LDG.E.LTC128B.U16 R216, desc[UR36][R10.64+0x180] ;  /* 0x000180240ad87981 */ /* 0x000564000c1e1520 */
.L_x_605:
[----:B------:R-:W-:Y:S05]  /*16340*/  BSYNC B1 ;  /* 0x0000000000017941 */ /* 0x000fea0003800000 */
.L_x_604:
        /* <DEDUP_REMOVED lines=8> */
[----:B----4-:R-:W-:Y:S05]  /*163d0*/  @!P5 BRA `(.L_x_607) ;  /* 0x000000000004d947 */ /* 0x010fea0003800000 */
[----:B------:R4:W5:Y:S02]  /*163e0*/  LDG.E.LTC128B.U16 R216, desc[UR36][R10.64+0x182] ;  /* 0x000182240ad87981 */ /* 0x000964000c1e1520 */
.L_x_607:
[----:B------:R-:W-:Y:S05]  /*163f0*/  BSYNC B1 ;  /* 0x0000000000017941 */ /* 0x000fea0003800000 */
.L_x_606:
        /* <DEDUP_REMOVED lines=8> */
[----:B0-----:R-:W-:Y:S05]  /*16480*/  @!P5 BRA `(.L_x_609) ;  /* 0x000000000004d947 */ /* 0x001fea0003800000 */
[----:B------:R0:W5:Y:S02]  /*16490*/  LDG.E.LTC128B.U16 R216, desc[UR36][R8.64+0x180] ;  /* 0x0001802408d87981 */ /* 0x000164000c1e1520 */
.L_x_609:
[----:B------:R-:W-:Y:S05]  /*164a0*/  BSYNC B1 ;  /* 0x0000000000017941 */ /* 0x000fea0003800000 */
.L_x_608:
        /* <DEDUP_REMOVED lines=10> */
.L_x_611:
[----:B------:R-:W-:Y:S05]  /*16550*/  BSYNC B1 ;  /* 0x0000000000017941 */ /* 0x000fea0003800000 */
.L_x_610:
        /* <DEDUP_REMOVED lines=10> */
.L_x_613:
[----:B------:R-:W-:Y:S05]  /*16600*/  BSYNC B1 ;  /* 0x0000000000017941 */ /* 0x000fea0003800000 */
.L_x_612:
        /* <DEDUP_REMOVED lines=10> */
.L_x_615:
[----:B------:R-:W-:Y:S05]  /*166b0*/  BSYNC B1 ;  /* 0x0000000000017941 */ /* 0x000fea0003800000 */
.L_x_614:
        /* <DEDUP_REMOVED lines=10> */
.L_x_617:
[----:B------:R-:W-:Y:S05]  /*16760*/  BSYNC B1 ;  /* 0x0000000000017941 */ /* 0x000fea0003800000 */
.L_x_616:
        /* <DEDUP_REMOVED lines=10> */
.L_x_619:
[----:B------:R-:W-:Y:S05]  /*16810*/  BSYNC B1 ;  /* 0x0000000000017941 */ /* 0x000fea0003800000 */
.L_x_618:
        /* <DEDUP_REMOVED lines=10> */
.L_x_621:
[----:B------:R-:W-:Y:S05]  /*168c0*/  BSYNC B1 ;  /* 0x0000000000017941 */ /* 0x000fea0003800000 */
.L_x_620:
        /* <DEDUP_REMOVED lines=10> */
.L_x_623:
[----:B------:R-:W-:Y:S05]  /*16970*/  BSYNC B1 ;  /* 0x0000000000017941 */ /* 0x000fea0003800000 */
.L_x_622:
        /* <DEDUP_REMOVED lines=10> */
.L_x_625:
[----:B------:R-:W-:Y:S05]  /*16a20*/  BSYNC B1 ;  /* 0x0000000000017941 */ /* 0x000fea0003800000 */
.L_x_624:
        /* <DEDUP_REMOVED lines=10> */
.L_x_627:
[----:B------:R-:W-:Y:S05]  /*16ad0*/  BSYNC B1 ;  /* 0x0000000000017941 */ /* 0x000fea0003800000 */
.L_x_626:
        /* <DEDUP_REMOVED lines=10> */
.L_x_629:
[----:B------:R-:W-:Y:S05]  /*16b80*/  BSYNC B1 ;  /* 0x0000000000017941 */ /* 0x000fea0003800000 */
.L_x_628:
        /* <DEDUP_REMOVED lines=10> */
.L_x_631:
[----:B------:R-:W-:Y:S05]  /*16c30*/  BSYNC B1 ;  /* 0x0000000000017941 */ /* 0x000fea0003800000 */
.L_x_630:
        /* <DEDUP_REMOVED lines=10> */
.L_x_633:
[----:B------:R-:W-:Y:S05]  /*16ce0*/  BSYNC B1 ;  /* 0x0000000000017941 */ /* 0x000fea0003800000 */
.L_x_632:
        /* <DEDUP_REMOVED lines=10> */
.L_x_635:
[----:B------:R-:W-:Y:S05]  /*16d90*/  BSYNC B1 ;  /* 0x0000000000017941 */ /* 0x000fea0003800000 */
.L_x_634:
        /* <DEDUP_REMOVED lines=10> */
.L_x_637:
[----:B------:R-:W-:Y:S05]  /*16e40*/  BSYNC B1 ;  /* 0x0000000000017941 */ /* 0x000fea0003800000 */
.L_x_636:
        /* <DEDUP_REMOVED lines=10> */
.L_x_639:
[----:B------:R-:W-:Y:S05]  /*16ef0*/  BSYNC B1 ;  /* 0x0000000000017941 */ /* 0x000fea0003800000 */
.L_x_638:
        /* <DEDUP_REMOVED lines=10> */
.L_x_641:
[----:B------:R-:W-:Y:S05]  /*16fa0*/  BSYNC B1 ;  /* 0x0000000000017941 */ /* 0x000fea0003800000 */
.L_x_640:
        /* <DEDUP_REMOVED lines=10> */
.L_x_643:
[----:B------:R-:W-:Y:S05]  /*17050*/  BSYNC B1 ;  /* 0x0000000000017941 */ /* 0x000fea0003800000 */
.L_x_642:
        /* <DEDUP_REMOVED lines=10> */
.L_x_645:
[----:B------:R-:W-:Y:S05]  /*17100*/  BSYNC B1 ;  /* 0x0000000000017941 */ /* 0x000fea0003800000 */
.L_x_644:
        /* <DEDUP_REMOVED lines=10> */
.L_x_647:
[----:B------:R-:W-:Y:S05]  /*171b0*/  BSYNC B1 ;  /* 0x0000000000017941 */ /* 0x000fea0003800000 */
.L_x_646:
        /* <DEDUP_REMOVED lines=10> */
.L_x_649:
[----:B------:R-:W-:Y:S05]  /*17260*/  BSYNC B1 ;  /* 0x0000000000017941 */ /* 0x000fea0003800000 */
.L_x_648:
        /* <DEDUP_REMOVED lines=10> */
.L_x_651:
[----:B------:R-:W-:Y:S05]  /*17310*/  BSYNC B1 ;  /* 0x0000000000017941 */ /* 0x000fea0003800000 */
.L_x_650:
        /* <DEDUP_REMOVED lines=10> */
.L_x_653:
[----:B------:R-:W-:Y:S05]  /*173c0*/  BSYNC B1 ;  /* 0x0000000000017941 */ /* 0x000fea0003800000 */
.L_x_652:
        /* <DEDUP_REMOVED lines=10> */
.L_x_655:
[----:B------:R-:W-:Y:S05]  /*17470*/  BSYNC B1 ;  /* 0x0000000000017941 */ /* 0x000fea0003800000 */
.L_x_654:
        /* <DEDUP_REMOVED lines=10> */
.L_x_657:
[----:B------:R-:W-:Y:S05]  /*17520*/  BSYNC B1 ;  /* 0x0000000000017941 */ /* 0x000fea0003800000 */
.L_x_656:
        /* <DEDUP_REMOVED lines=10> */
.L_x_659:
[----:B------:R-:W-:Y:S05]  /*175d0*/  BSYNC B1 ;  /* 0x0000000000017941 */ /* 0x000fea0003800000 */
.L_x_658:
        /* <DEDUP_REMOVED lines=10> */
.L_x_661:
[----:B------:R-:W-:Y:S05]  /*17680*/  BSYNC B1 ;  /* 0x0000000000017941 */ /* 0x000fea0003800000 */
.L_x_660:
        /* <DEDUP_REMOVED lines=10> */
.L_x_663:
[----:B------:R-:W-:Y:S05]  /*17730*/  BSYNC B1 ;  /* 0x0000000000017941 */ /* 0x000fea0003800000 */
.L_x_662:
        /* <DEDUP_REMOVED lines=10> */
.L_x_665:
[----:B------:R-:W-:Y:S05]  /*177e0*/  BSYNC B1 ;  /* 0x0000000000017941 */ /* 0x000fea0003800000 */
.L_x_664:
        /* <DEDUP_REMOVED lines=10> */
.L_x_667:
[----:B------:R-:W-:Y:S05]  /*17890*/  BSYNC B1 ;  /* 0x0000000000017941 */ /* 0x000fea0003800000 */
.L_x_666:
[----:B-----5:R-:W-:Y:S01]  /*178a0*/  HADD2.F32 R3, -RZ, R216.H0_H0 ;  /* 0x200000d8ff037230 */ /* 0x020fe20000004100 */
[----:B------:R-:W-:Y:S04]  /*178b0*/  BSSY B1, `(.L_x_668) ;  /* 0x0000009000017945 */ /* 0x000fe80003800000 */
[----:B------:R-:W-:-:S04]  /*178c0*/  FMUL R4, R3, R16 ;  /* 0x0000001003047220 */ /* 0x000fc80000400000 */
[----:B------:R-:W-:-:S05]  /*178d0*/  FFMA R4, R55, R2, R4 ;  /* 0x0000000237047223 */ /* 0x000fca0000000004 */
[----:B------:R-:W-:-:S05]  /*178e0*/  F2FP.F16.F32.PACK_AB R4, RZ, R4 ;  /* 0x00000004ff04723e */ /* 0x000fca00000000ff */
[----:B------:R0:W-:Y:S01]  /*178f0*/  @P5 STG.E.U16 desc[UR36][R20.64+0x1f2], R4 ;  /* 0x0001f20414005986 */ /* 0x0001e2000c101524 */
[----:B------:R-:W-:-:S04]  /*17900*/  ISETP.NE.AND P5, PT, R120, RZ, PT ;  /* 0x000000ff7800720c */ /* 0x000fc80003fa5270 */
[----:B------:R-:W-:-:S13]  /*17910*/  ISETP.GT.AND P5, PT, R0, 0x80, P5 ;  /* 0x000000800000780c */ /* 0x000fda0002fa4270 */
[----:B0-----:R-:W-:Y:S05]  /*17920*/  @!P5 BRA `(.L_x_669) ;  /* 0x000000000004d947 */ /* 0x001fea0003800000 */
[----:B------:R0:W5:Y:S02]  /*17930*/  LDG.E.LTC128B.U16 R216, desc[UR36][R10.64+0x200] ;  /* 0x000200240ad87981 */ /* 0x000164000c1e1520 */
.L_x_669:
[----:B------:R-:W-:Y:S05]  /*17940*/  BSYNC B1 ;  /* 0x0000000000017941 */ /* 0x000fea0003800000 */
.L_x_668:
        /* <DEDUP_REMOVED lines=10> */
.L_x_671:
[----:B------:R-:W-:Y:S05]  /*179f0*/  BSYNC B1 ;  /* 0x0000000000017941 */ /* 0x000fea0003800000 */
.L_x_670:
        /* <DEDUP_REMOVED lines=10> */
.L_x_673:
[----:B------:R-:W-:Y:S05]  /*17aa0*/  BSYNC B1 ;  /* 0x0000000000017941 */ /* 0x000fea0003800000 */
.L_x_672:
        /* <DEDUP_REMOVED lines=10> */
.L_x_675:
[----:B------:R-:W-:Y:S05]  /*17b50*/  BSYNC B1 ;  /* 0x0000000000017941 */ /* 0x000fea0003800000 */
.L_x_674:
        /* <DEDUP_REMOVED lines=10> */
.L_x_677:
[----:B------:R-:W-:Y:S05]  /*17c00*/  BSYNC B1 ;  /* 0x0000000000017941 */ /* 0x000fea0003800000 */
.L_x_676:
        /* <DEDUP_REMOVED lines=10> */
.L_x_679:
[----:B------:R-:W-:Y:S05]  /*17cb0*/  BSYNC B1 ;  /* 0x0000000000017941 */ /* 0x000fea0003800000 */
.L_x_678:
        /* <DEDUP_REMOVED lines=10> */
.L_x_681:
[----:B------:R-:W-:Y:S05]  /*17d60*/  BSYNC B1 ;  /* 0x0000000000017941 */ /* 0x000fea0003800000 */
.L_x_680:
        /* <DEDUP_REMOVED lines=10> */
.L_x_683:
[----:B------:R-:W-:Y:S05]  /*17e10*/  BSYNC B1 ;  /* 0x0000000000017941 */ /* 0x000fea0003800000 */
.L_x_682:
        /* <DEDUP_REMOVED lines=10> */
.L_x_685:
[----:B------:R-:W-:Y:S05]  /*17ec0*/  BSYNC B1 ;  /* 0x0000000000017941 */ /* 0x000fea0003800000 */
.L_x_684:
        /* <DEDUP_REMOVED lines=10> */
.L_x_687:
[----:B------:R-:W-:Y:S05]  /*17f70*/  BSYNC B1 ;  /* 0x0000000000017941 */ /* 0x000fea0003800000 */
.L_x_686:
        /* <DEDUP_REMOVED lines=10> */
.L_x_689:
[----:B------:R-:W-:Y:S05]  /*18020*/  BSYNC B1 ;  /* 0x0000000000017941 */ /* 0x000fea0003800000 */
.L_x_688:
        /* <DEDUP_REMOVED lines=10> */
.L_x_691:
[----:B------:R-:W-:Y:S05]  /*180d0*/  BSYNC B1 ;  /* 0x0000000000017941 */ /* 0x000fea0003800000 */
.L_x_690:
        /* <DEDUP_REMOVED lines=10> */
.L_x_693:
[----:B------:R-:W-:Y:S05]  /*18180*/  BSYNC B1 ;  /* 0x0000000000017941 */ /* 0x000fea0003800000 */
.L_x_692:
        /* <DEDUP_REMOVED lines=10> */
.L_x_695:
[----:B------:R-:W-:Y:S05]  /*18230*/  BSYNC B1 ;  /* 0x0000000000017941 */ /* 0x000fea0003800000 */
.L_x_694:
        /* <DEDUP_REMOVED lines=10> */
.L_x_697:
[----:B------:R-:W-:Y:S05]  /*182e0*/  BSYNC B1 ;  /* 0x0000000000017941 */ /* 0x000fea0003800000 */
.L_x_696:
        /* <DEDUP_REMOVED lines=10> */
.L_x_699:
[----:B------:R-:W-:Y:S05]  /*18390*/  BSYNC B1 ;  /* 0x0000000000017941 */ /* 0x000fea0003800000 */
.L_x_698:
        /* <DEDUP_REMOVED lines=10> */
.L_x_701:
[----:B------:R-:W-:Y:S05]  /*18440*/  BSYNC B1 ;  /* 0x0000000000017941 */ /* 0x000fea0003800000 */
.L_x_700:
        /* <DEDUP_REMOVED lines=10> */
.L_x_703:
[----:B------:R-:W-:Y:S05]  /*184f0*/  BSYNC B1 ;  /* 0x0000000000017941 */ /* 0x000fea0003800000 */
.L_x_702:
        /* <DEDUP_REMOVED lines=10> */
.L_x_705:
[----:B------:R-:W-:Y:S05]  /*185a0*/  BSYNC B1 ;  /* 0x0000000000017941 */ /* 0x000fea0003800000 */
.L_x_704:
        /* <DEDUP_REMOVED lines=10> */
.L_x_707:
[----:B------:R-:W-:Y:S05]  /*18650*/  BSYNC B1 ;  /* 0x0000000000017941 */ /* 0x000fea0003800000 */
.L_x_706:
        /* <DEDUP_REMOVED lines=10> */
.L_x_709:
[----:B------:R-:W-:Y:S05]  /*18700*/  BSYNC B1 ;  /* 0x0000000000017941 */ /* 0x000fea0003800000 */
.L_x_708:
        /* <DEDUP_REMOVED lines=10> */
.L_x_711:
[----:B------:R-:W-:Y:S05]  /*187b0*/  BSYNC B1 ;  /* 0x0000000000017941 */ /* 0x000fea0003800000 */
.L_x_710:
        /* <DEDUP_REMOVED lines=10> */
.L_x_713:
[----:B------:R-:W-:Y:S05]  /*18860*/  BSYNC B1 ;  /* 0x0000000000017941 */ /* 0x000fea0003800000 */
.L_x_712:
        /* <DEDUP_REMOVED lines=10> */
.L_x_715:
[----:B------:R-:W-:Y:S05]  /*18910*/  BSYNC B1 ;  /* 0x0000000000017941 */ /* 0x000fea0003800000 */
.L_x_714:
        /* <DEDUP_REMOVED lines=10> */
.L_x_717:
[----:B------:R-:W-:Y:S05]  /*189c0*/  BSYNC B1 ;  /* 0x0000000000017941 */ /* 0x000fea0003800000 */
.L_x_716:
        /* <DEDUP_REMOVED lines=10> */
.L_x_719:
[----:B------:R-:W-:Y:S05]  /*18a70*/  BSYNC B1 ;  /* 0x0000000000017941 */ /* 0x000fea0003800000 */
.L_x_718:
        /* <DEDUP_REMOVED lines=10> */
.L_x_721:
[----:B------:R-:W-:Y:S05]  /*18b20*/  BSYNC B1 ;  /* 0x0000000000017941 */ /* 0x000fea0003800000 */
.L_x_720:
        /* <DEDUP_REMOVED lines=10> */
.L_x_723:
[----:B------:R-:W-:Y:S05]  /*18bd0*/  BSYNC B1 ;  /* 0x0000000000017941 */ /* 0x000fea0003800000 */
.L_x_722:
        /* <DEDUP_REMOVED lines=10> */
.L_x_725:
[----:B------:R-:W-:Y:S05]  /*18c80*/  BSYNC B1 ;  /* 0x0000000000017941 */ /* 0x000fea0003800000 */
.L_x_724:
        /* <DEDUP_REMOVED lines=10> */
.L_x_727:
[----:B------:R-:W-:Y:S05]  /*18d30*/  BSYNC B1 ;  /* 0x0000000000017941 */ /* 0x000fea0003800000 */
.L_x_726:
        /* <DEDUP_REMOVED lines=10> */
.L_x_729:
[----:B------:R-:W-:Y:S05]  /*18de0*/  BSYNC B1 ;  /* 0x0000000000017941 */ /* 0x000fea0003800000 */
.L_x_728:
        /* <DEDUP_REMOVED lines=10> */
.L_x_731:
[----:B------:R-:W-:Y:S05]  /*18e90*/  BSYNC B1 ;  /* 0x0000000000017941 */ /* 0x000fea0003800000 */
.L_x_730:
        /* <DEDUP_REMOVED lines=10> */
.L_x_733:
[----:B------:R-:W-:Y:S05]  /*18f40*/  BSYNC B1 ;  /* 0x0000000000017941 */ /* 0x000fea0003800000 */
.L_x_732:
        /* <DEDUP_REMOVED lines=10> */
.L_x_735:
[----:B------:R-:W-:Y:S05]  /*18ff0*/  BSYNC B1 ;  /* 0x0000000000017941 */ /* 0x000fea0003800000 */
.L_x_734:
        /* <DEDUP_REMOVED lines=10> */
.L_x_737:
[----:B------:R-:W-:Y:S05]  /*190a0*/  BSYNC B1 ;  /* 0x0000000000017941 */ /* 0x000fea0003800000 */
.L_x_736:
        /* <DEDUP_REMOVED lines=10> */
.L_x_739:
[----:B------:R-:W-:Y:S05]  /*19150*/  BSYNC B1 ;  /* 0x0000000000017941 */ /* 0x000fea0003800000 */
.L_x_738:
        /* <DEDUP_REMOVED lines=10> */
.L_x_741:
[----:B------:R-:W-:Y:S05]  /*19200*/  BSYNC B1 ;  /* 0x0000000000017941 */ /* 0x000fea0003800000 */
.L_x_740:
        /* <DEDUP_REMOVED lines=10> */
.L_x_743:
[----:B------:R-:W-:Y:S05]  /*192b0*/  BSYNC B1 ;  /* 0x0000000000017941 */ /* 0x000fea0003800000 */
.L_x_742:
        /* <DEDUP_REMOVED lines=10> */
.L_x_745:
[----:B------:R-:W-:Y:S05]  /*19360*/  BSYNC B1 ;  /* 0x0000000000017941 */ /* 0x000fea0003800000 */
.L_x_744:
        /* <DEDUP_REMOVED lines=10> */
.L_x_747:
[----:B------:R-:W-:Y:S05]  /*19410*/  BSYNC B1 ;  /* 0x0000000000017941 */ /* 0x000fea0003800000 */
.L_x_746:
        /* <DEDUP_REMOVED lines=10> */
.L_x_749:
[----:B------:R-:W-:Y:S05]  /*194c0*/  BSYNC B1 ;  /* 0x0000000000017941 */ /* 0x000fea0003800000 */
.L_x_748:
        /* <DEDUP_REMOVED lines=10> */
.L_x_751:
[----:B------:R-:W-:Y:S05]  /*19570*/  BSYNC B1 ;  /* 0x0000000000017941 */ /* 0x000fea0003800000 */
.L_x_750:
        /* <DEDUP_REMOVED lines=10> */
.L_x_753:
[----:B------:R-:W-:Y:S05]  /*19620*/  BSYNC B1 ;  /* 0x0000000000017941 */ /* 0x000fea0003800000 */
.L_x_752:
        /* <DEDUP_REMOVED lines=10> */
.L_x_755:
[----:B------:R-:W-:Y:S05]  /*196d0*/  BSYNC B1 ;  /* 0x0000000000017941 */ /* 0x000fea0003800000 */
.L_x_754:
        /* <DEDUP_REMOVED lines=10> */
.L_x_757:
[----:B------:R-:W-:Y:S05]  /*19780*/  BSYNC B1 ;  /* 0x0000000000017941 */ /* 0x000fea0003800000 */
.L_x_756:
        /* <DEDUP_REMOVED lines=10> */
.L_x_759:
[----:B------:R-:W-:Y:S05]  /*19830*/  BSYNC B1 ;  /* 0x0000000000017941 */ /* 0x000fea0003800000 */
.L_x_758:
        /* <DEDUP_REMOVED lines=10> */
.L_x_761:
[----:B------:R-:W-:Y:S05]  /*198e0*/  BSYNC B1 ;  /* 0x0000000000017941 */ /* 0x000fea0003800000 */
.L_x_760:
        /* <DEDUP_REMOVED lines=10> */
.L_x_763:
[----:B------:R-:W-:Y:S05]  /*19990*/  BSYNC B1 ;  /* 0x0000000000017941 */ /* 0x000fea0003800000 */
.L_x_762:
        /* <DEDUP_REMOVED lines=10> */
.L_x_765:
[----:B------:R-:W-:Y:S05]  /*19a40*/  BSYNC B1 ;  /* 0x0000000000017941 */ /* 0x000fea0003800000 */
.L_x_764:
        /* <DEDUP_REMOVED lines=10> */
.L_x_767:
[----:B------:R-:W-:Y:S05]  /*19af0*/  BSYNC B1 ;  /* 0x0000000000017941 */ /* 0x000fea0003800000 */
.L_x_766:
        /* <DEDUP_REMOVED lines=10> */
.L_x_769:
[----:B------:R-:W-:Y:S05]  /*19ba0*/  BSYNC B1 ;  /* 0x0000000000017941 */ /* 0x000fea0003800000 */
.L_x_768:
        /* <DEDUP_REMOVED lines=10> */
.L_x_771:
[----:B------:R-:W-:Y:S05]  /*19c50*/  BSYNC B1 ;  /* 0x0000000000017941 */ /* 0x000fea0003800000 */
.L_x_770:
        /* <DEDUP_REMOVED lines=9> */
.L_x_773:
[----:B------:R-:W-:Y:S05]  /*19cf0*/  BSYNC B1 ;  /* 0x0000000000017941 */ /* 0x000fea0003800000 */
.L_x_772:
        /* <DEDUP_REMOVED lines=9> */
.L_x_775:
[----:B------:R-:W-:Y:S05]  /*19d90*/  BSYNC B1 ;  /* 0x0000000000017941 */ /* 0x000fea0003800000 */
.L_x_774:
        /* <DEDUP_REMOVED lines=9> */
.L_x_777:
[----:B------:R-:W-:Y:S05]  /*19e30*/  BSYNC B1 ;  /* 0x0000000000017941 */ /* 0x000fea0003800000 */
.L_x_776:
        /* <DEDUP_REMOVED lines=9> */
.L_x_779:
[----:B------:R-:W-:Y:S05]  /*19ed0*/  BSYNC B1 ;  /* 0x0000000000017941 */ /* 0x000fea0003800000 */
.L_x_778:
        /* <DEDUP_REMOVED lines=9> */
.L_x_781:
[----:B------:R-:W-:Y:S05]  /*19f70*/  BSYNC B1 ;  /* 0x0000000000017941 */ /* 0x000fea0003800000 */
.L_x_780:
        /* <DEDUP_REMOVED lines=9> */
.L_x_783:
[----:B------:R-:W-:Y:S05]  /*1a010*/  BSYNC B1 ;  /* 0x0000000000017941 */ /* 0x000fea0003800000 */
.L_x_782:
        /* <DEDUP_REMOVED lines=9> */
.L_x_785:
[----:B------:R-:W-:Y:S05]  /*1a0b0*/  BSYNC B1 ;  /* 0x0000000000017941 */ /* 0x000fea0003800000 */
.L_x_784:
        /* <DEDUP_REMOVED lines=9> */
.L_x_787:
[----:B------:R-:W-:Y:S05]  /*1a150*/  BSYNC B1 ;  /* 0x0000000000017941 */ /* 0x000fea0003800000 */
.L_x_786:
        /* <DEDUP_REMOVED lines=9> */
.L_x_789:
[----:B------:R-:W-:Y:S05]  /*1a1f0*/  BSYNC B1 ;  /* 0x0000000000017941 */ /* 0x000fea0003800000 */
.L_x_788:
        /* <DEDUP_REMOVED lines=9> */
.L_x_791:
[----:B------:R-:W-:Y:S05]  /*1a290*/  BSYNC B1 ;  /* 0x0000000000017941 */ /* 0x000fea0003800000 */
.L_x_790:
        /* <DEDUP_REMOVED lines=9> */
.L_x_793:
[----:B------:R-:W-:Y:S05]  /*1a330*/  BSYNC B1 ;  /* 0x0000000000017941 */ /* 0x000fea0003800000 */
.L_x_792:
        /* <DEDUP_REMOVED lines=9> */
.L_x_795:
[----:B------:R-:W-:Y:S05]  /*1a3d0*/  BSYNC B1 ;  /* 0x0000000000017941 */ /* 0x000fea0003800000 */
.L_x_794:
[----:B------:R-:W-:Y:S05]  /*1a3e0*/  @!P0 BRA `(.L_x_796) ;  /* 0x0000007c00608947 */ /* 0x000fea0003800000 */
[----:B0----5:R-:W-:-:S05]  /*1a3f0*/  HADD2.F32 R3, -RZ, R216.H0_H0 ;  /* 0x200000d8ff037230 */ /* 0x021fca0000004100 */
[----:B------:R-:W-:-:S04]  /*1a400*/  FMUL R0, R3, R16 ;  /* 0x0000001003007220 */ /* 0x000fc80000400000 */
[----:B------:R-:W-:-:S05]  /*1a410*/  FFMA R0, R119, R2, R0 ;  /* 0x0000000277007223 */ /* 0x000fca0000000000 */
[----:B------:R-:W-:-:S05]  /*1a420*/  F2FP.F16.F32.PACK_AB R0, RZ, R0 ;  /* 0x00000000ff00723e */ /* 0x000fca00000000ff */
[----:B------:R0:W-:Y:S01]  /*1a430*/  STG.E.U16 desc[UR36][R20.64+0x2f2], R0 ;  /* 0x0002f20014007986 */ /* 0x0001e2000c101524 */
[----:B------:R-:W-:Y:S05]  /*1a440*/  BRA `(.L_x_796) ;  /* 0x0000007c00487947 */ /* 0x000fea0003800000 */
.L_x_33:
[----:B------:R-:W2:Y:S01]  /*1a450*/  LDL.LU R8, [R1+0x18c] ;  /* 0x00018c0001087983 */ /* 0x000ea20000300800 */
[----:B------:R-:W-:-:S03]  /*1a460*/  ULDC.64 UR4, c[0x0][0x5c0] ;  /* 0x0001700000047ab9 */ /* 0x000fc60000000a00 */
[----:B------:R-:W3:Y:S04]  /*1a470*/  LDL.LU R10, [R1+0x1f8] ;  /* 0x0001f800010a7983 */ /* 0x000ee80000300800 */
[----:B------:R-:W4:Y:S04]  /*1a480*/  LDL.LU R11, [R1+0x1fc] ;  /* 0x0001fc00010b7983 */ /* 0x000f280000300800 */
[----:B------:R-:W5:Y:S04]  /*1a490*/  LDL.LU R12, [R1+0x200] ;  /* 0x00020000010c7983 */ /* 0x000f680000300800 */
[----:B------:R-:W4:Y:S04]  /*1a4a0*/  LDL.LU R235, [R1+0x2a4] ;  /* 0x0002a40001eb7983 */ /* 0x000f280000300800 */
        /* <DEDUP_REMOVED lines=13> */
[----:B------:R-:W4:Y:S01]  /*1a580*/  LDL.LU R221, [R1+0x2dc] ;  /* 0x0002dc0001dd7983 */ /* 0x000f220000300800 */
[----:B------:R-:W-:-:S03]  /*1a590*/  LEA R4, P0, R6, UR4, 0x1 ;  /* 0x0000000406047c11 */ /* 0x000fc6000f8008ff */
[----:B------:R-:W4:Y:S04]  /*1a5a0*/  LDL.LU R220, [R1+0x2e0] ;  /* 0x0002e00001dc7983 */ /* 0x000f280000300800 */
[----:B------:R-:W4:Y:S04]  /*1a5b0*/  LDL.LU R219, [R1+0x2e4] ;  /* 0x0002e40001db7983 */ /* 0x000f280000300800 */
[----:B------:R-:W4:Y:S04]  /*1a5c0*/  LDL.LU R218, [R1+0x2e8] ;  /* 0x0002e80001da7983 */ /* 0x000f280000300800 */
[----:B------:R-:W4:Y:S01]  /*1a5d0*/  LDL.LU R216, [R1+0x2ec] ;  /* 0x0002ec0001d87983 */ /* 0x000f220000300800 */
[----:B------:R-:W-:-:S03]  /*1a5e0*/  LEA.HI.X R5, R6, UR5, R14, 0x1, P0 ;  /* 0x0000000506057c11 */ /* 0x000fc600080f0c0e */
[----:B------:R-:W4:Y:S04]  /*1a5f0*/  LDL.LU R21, [R1+0x2f0] ;  /* 0x0002f00001157983 */ /* 0x000f280000300800 */
[----:B------:R-:W4:Y:S04]  /*1a600*/  LDL.LU R20, [R1+0x2f4] ;  /* 0x0002f40001147983 */ /* 0x000f280000300800 */
[----:B------:R-:W4:Y:S04]  /*1a610*/  LDL.LU R19, [R1+0x2f8] ;  /* 0x0002f80001137983 */ /* 0x000f280000300800 */
[----:B------:R-:W4:Y:S04]  /*1a620*/  LDL.LU R13, [R1+0x2fc] ;  /* 0x0002fc00010d7983 */ /* 0x000f280000300800 */
[----:B------:R-:W2:Y:S04]  /*1a630*/  LDL.LU R6, [R1+0x180] ;  /* 0x0001800001067983 */ /* 0x000ea80000300800 */
[----:B------:R-:W3:Y:S01]  /*1a640*/  LDL.LU R7, [R1+0x188] ;  /* 0x0001880001077983 */ /* 0x000ee20000300800 */
[----:B--2---:R-:W-:-:S05]  /*1a650*/  FMUL R6, R6, R2 ;  /* 0x0000000206067220 */ /* 0x004fca0000400000 */
[----:B------:R-:W-:-:S05]  /*1a660*/  F2FP.F16.F32.PACK_AB R6, RZ, R6 ;  /* 0x00000006ff06723e */ /* 0x000fca00000000ff */
[----:B------:R0:W-:Y:S04]  /*1a670*/  @P1 STG.E.U16 desc[UR36][R4.64], R6 ;  /* 0x0000000604001986 */ /* 0x0001e8000c101524 */
[----:B0-----:R-:W2:Y:S01]  /*1a680*/  LDL.LU R6, [R1+0x184] ;  /* 0x0001840001067983 */ /* 0x001ea20000300800 */
[----:B------:R-:W-:Y:S01]  /*1a690*/  ISETP.GT.AND P3, PT, R3, 0x1, PT ;  /* 0x000000010300780c */ /* 0x000fe20003f64270 */
[-C--:B---3--:R-:W-:Y:S01]  /*1a6a0*/  FMUL R7, R7, R2.reuse ;  /* 0x0000000207077220 */ /* 0x088fe20000400000 */
[----:B------:R-:W-:Y:S01]  /*1a6b0*/  USHF.L.U32 UR5, UR8, 0x4, URZ ;  /* 0x0000000408057899 */ /* 0x000fe2000800063f */
[C---:B------:R-:W-:Y:S01]  /*1a6c0*/  ISETP.GT.AND P2, PT, R0.reuse, 0x8, P5 ;  /* 0x000000080000780c */ /* 0x040fe20002f44270 */
[----:B------:R-:W-:Y:S01]  /*1a6d0*/  USHF.L.U64.HI UR4, UR8, 0x4, UR9 ;  /* 0x0000000408047899 */ /* 0x000fe20008010209 */
[----:B------:R-:W-:Y:S01]  /*1a6e0*/  ISETP.GT.AND P0, PT, R0, RZ, P3 ;  /* 0x000000ff0000720c */ /* 0x000fe20001f04270 */
[----:B------:R-:W-:Y:S01]  /*1a6f0*/  FMUL R8, R8, R2 ;  /* 0x0000000208087220 */ /* 0x000fe20000400000 */
[----:B------:R-:W-:-:S04]  /*1a700*/  F2FP.F16.F32.PACK_AB R7, RZ, R7 ;  /* 0x00000007ff07723e */ /* 0x000fc800000000ff */
[----:B------:R-:W-:Y:S02]  /*1a710*/  PRMT R9, R7, 0x7610, R9 ;  /* 0x0000761007097816 */ /* 0x000fe40000000009 */
[----:B------:R-:W-:Y:S01]  /*1a720*/  F2FP.F16.F32.PACK_AB R8, RZ, R8 ;  /* 0x00000008ff08723e */ /* 0x000fe200000000ff */
[----:B--2---:R-:W-:-:S05]  /*1a730*/  FMUL R6, R6, R2 ;  /* 0x0000000206067220 */ /* 0x004fca0000400000 */
[----:B------:R-:W-:-:S05]  /*1a740*/  F2FP.F16.F32.PACK_AB R6, RZ, R6 ;  /* 0x00000006ff06723e */ /* 0x000fca00000000ff */
[----:B------:R0:W-:Y:S01]  /*1a750*/  @P0 STG.E.U16 desc[UR36][R4.64+0x2], R6 ;  /* 0x0000020604000986 */ /* 0x0001e2000c101524 */
[----:B------:R-:W-:Y:S02]  /*1a760*/  ISETP.GT.AND P0, PT, R0, 0x8, P3 ;  /* 0x000000080000780c */ /* 0x000fe40001f04270 */
[----:B0-----:R-:W-:-:S04]  /*1a770*/  IADD3 R6, P1, R4, UR5, RZ ;  /* 0x0000000504067c10 */ /* 0x001fc8000ff3e0ff */
[----:B------:R-:W-:-:S05]  /*1a780*/  IADD3.X R7, R5, UR4, RZ, P1, !PT ;  /* 0x0000000405077c10 */ /* 0x000fca0008ffe4ff */
[----:B------:R0:W-:Y:S04]  /*1a790*/  @P2 STG.E.U16 desc[UR36][R6.64], R9 ;  /* 0x0000000906002986 */ /* 0x0001e8000c101524 */
[----:B------:R1:W-:Y:S04]  /*1a7a0*/  @P0 STG.E.U16 desc[UR36][R6.64+0x2], R8 ;  /* 0x0000020806000986 */ /* 0x0003e8000c101524 */
[----:B0-----:R-:W2:Y:S04]  /*1a7b0*/  LDL.LU R9, [R1+0x1f4] ;  /* 0x0001f40001097983 */ /* 0x001ea80000300800 */
[----:B-1----:R-:W3:Y:S01]  /*1a7c0*/  LDL.LU R8, [R1+0x190] ;  /* 0x0001900001087983 */ /* 0x002ee20000300800 */
[----:B------:R-:W-:-:S04]  /*1a7d0*/  ISETP.GT.AND P4, PT, R3, 0x8, PT ;  /* 0x000000080300780c */ /* 0x000fc80003f84270 */
[----:B------:R-:W-:Y:S01]  /*1a7e0*/  ISETP.GT.AND P0, PT, R0, RZ, P4 ;  /* 0x000000ff0000720c */ /* 0x000fe20002704270 */
[----:B---3--:R-:W-:-:S05]  /*1a7f0*/  FMUL R8, R8, R2 ;  /* 0x0000000208087220 */ /* 0x008fca0000400000 */
[----:B------:R-:W-:-:S07]  /*1a800*/  F2FP.F16.F32.PACK_AB R8, RZ, R8 ;  /* 0x00000008ff08723e */ /* 0x000fce00000000ff */
[----:B------:R0:W-:Y:S04]  /*1a810*/  @P0 STG.E.U16 desc[UR36][R4.64+0x10], R8 ;  /* 0x0000100804000986 */ /* 0x0001e8000c101524 */
[----:B0-----:R-:W3:Y:S01]  /*1a820*/  LDL.LU R8, [R1+0x194] ;  /* 0x0001940001087983 */ /* 0x001ee20000300800 */
[----:B------:R-:W-:-:S04]  /*1a830*/  ISETP.GT.AND P3, PT, R3, 0x9, PT ;  /* 0x000000090300780c */ /* 0x000fc80003f64270 */
[----:B------:R-:W-:Y:S01]  /*1a840*/  ISETP.GT.AND P0, PT, R0, RZ, P3 ;  /* 0x000000ff0000720c */ /* 0x000fe20001f04270 */
[----:B---3--:R-:W-:-:S05]  /*1a850*/  FMUL R8, R8, R2 ;  /* 0x0000000208087220 */ /* 0x008fca0000400000 */
[----:B------:R-:W-:-:S07]  /*1a860*/  F2FP.F16.F32.PACK_AB R8, RZ, R8 ;  /* 0x00000008ff08723e */ /* 0x000fce00000000ff */
[----:B------:R0:W-:Y:S04]  /*1a870*/  @P0 STG.E.U16 desc[UR36][R4.64+0x12], R8 ;  /* 0x0000120804000986 */ /* 0x0001e8000c101524 */
[----:B0-----:R-:W3:Y:S01]  /*1a880*/  LDL.LU R8, [R1+0x198] ;  /* 0x0001980001087983 */ /* 0x001ee20000300800 */
[----:B------:R-:W-:Y:S01]  /*1a890*/  ISETP.GT.AND P0, PT, R0, 0x8, P4 ;  /* 0x000000080000780c */ /* 0x000fe20002704270 */
        /* <DEDUP_REMOVED lines=119> */
[C---:B------:R-:W-:Y:S01]  /*1b010*/  ISETP.GT.AND P2, PT, R3.reuse, 0x38, PT ;  /* 0x000000380300780c */ /* 0x040fe20003f44270 */
[----:B------:R-:W-:Y:S01]  /*1b020*/  USHF.L.U64.HI UR11, UR8, 0x8, UR9 ;  /* 0x00000008080b7899 */ /* 0x000fe20008010209 */
[----:B------:R-:W-:Y:S01]  /*1b030*/  ISETP.GT.AND P1, PT, R3, 0x39, PT ;  /* 0x000000390300780c */ /* 0x000fe20003f24270 */
[-C--:B------:R-:W-:Y:S01]  /*1b040*/  FMUL R10, R10, R2.reuse ;  /* 0x000000020a0a7220 */ /* 0x080fe20000400000 */
[----:B------:R-:W-:Y:S01]  /*1b050*/  ISETP.GT.AND P0, PT, R0, RZ, P2 ;  /* 0x000000ff0000720c */ /* 0x000fe20001704270 */
[----:B-----5:R-:W-:-:S03]  /*1b060*/  FMUL R12, R12, R2 ;  /* 0x000000020c0c7220 */ /* 0x020fc60000400000 */
[----:B------:R-:W-:Y:S02]  /*1b070*/  F2FP.F16.F32.PACK_AB R10, RZ, R10 ;  /* 0x0000000aff0a723e */ /* 0x000fe400000000ff */
[----:B------:R-:W-:Y:S01]  /*1b080*/  F2FP.F16.F32.PACK_AB R12, RZ, R12 ;  /* 0x0000000cff0c723e */ /* 0x000fe200000000ff */
[----:B---3--:R-:W-:-:S05]  /*1b090*/  FMUL R8, R8, R2 ;  /* 0x0000000208087220 */ /* 0x008fca0000400000 */
[----:B------:R-:W-:-:S05]  /*1b0a0*/  F2FP.F16.F32.PACK_AB R8, RZ, R8 ;  /* 0x00000008ff08723e */ /* 0x000fca00000000ff */
[----:B------:R2:W-:Y:S01]  /*1b0b0*/  @P0 STG.E.U16 desc[UR36][R4.64+0x70], R8 ;  /* 0x0000700804000986 */ /* 0x0005e2000c101524 */
[----:B------:R-:W-:Y:S01]  /*1b0c0*/  ISETP.GT.AND P0, PT, R0, RZ, P1 ;  /* 0x000000ff0000720c */ /* 0x000fe20000f04270 */
[----:B--2---:R-:W-:-:S05]  /*1b0d0*/  FMUL R8, R9, R2 ;  /* 0x0000000209087220 */ /* 0x004fca0000400000 */
[----:B------:R-:W-:-:S07]  /*1b0e0*/  F2FP.F16.F32.PACK_AB R8, RZ, R8 ;  /* 0x00000008ff08723e */ /* 0x000fce00000000ff */
[----:B------:R0:W-:Y:S02]  /*1b0f0*/  @P0 STG.E.U16 desc[UR36][R4.64+0x72], R8 ;  /* 0x0000720804000986 */ /* 0x0001e4000c101524 */
[----:B0-----:R-:W-:-:S05]  /*1b100*/  IMAD.U32 R8, RZ, RZ, UR8 ;  /* 0x00000008ff087e24 */ /* 0x001fca000f8e00ff */
[----:B------:R-:W-:-:S04]  /*1b110*/  LEA R8, P0, R8, R4, 0x8 ;  /* 0x0000000408087211 */ /* 0x000fc800078040ff */
[----:B------:R-:W-:Y:S02]  /*1b120*/  IADD3.X R9, R5, UR11, RZ, P0, !PT ;  /* 0x0000000b05097c10 */ /* 0x000fe400087fe4ff */
[----:B------:R-:W-:Y:S02]  /*1b130*/  ISETP.GT.AND P0, PT, R0, 0x8, P2 ;  /* 0x000000080000780c */ /* 0x000fe40001704270 */
[----:B------:R-:W-:-:S11]  /*1b140*/  ISETP.GT.AND P2, PT, R3, 0x40, PT ;  /* 0x000000400300780c */ /* 0x000fd60003f44270 */
[----:B------:R4:W-:Y:S01]  /*1b150*/  @P0 STG.E.U16 desc[UR36][R6.64+0x70], R10 ;  /* 0x0000700a06000986 */ /* 0x0009e2000c101524 */
[----:B------:R-:W-:Y:S01]  /*1b160*/  ISETP.GT.AND P0, PT, R0, 0x8, P1 ;  /* 0x000000080000780c */ /* 0x000fe20000f04270 */
[----:B----4-:R-:W-:-:S05]  /*1b170*/  FMUL R10, R11, R2 ;  /* 0x000000020b0a7220 */ /* 0x010fca0000400000 */
[----:B------:R-:W-:-:S07]  /*1b180*/  F2FP.F16.F32.PACK_AB R10, RZ, R10 ;  /* 0x0000000aff0a723e */ /* 0x000fce00000000ff */
[----:B------:R0:W-:Y:S02]  /*1b190*/  @P0 STG.E.U16 desc[UR36][R6.64+0x72], R10 ;  /* 0x0000720a06000986 */ /* 0x0001e4000c101524 */
[----:B0-----:R-:W-:-:S04]  /*1b1a0*/  IADD3 R10, P0, R8, UR5, RZ ;  /* 0x00000005080a7c10 */ /* 0x001fc8000ff1e0ff */
[----:B------:R-:W-:Y:S02]  /*1b1b0*/  IADD3.X R11, R9, UR4, RZ, P0, !PT ;  /* 0x00000004090b7c10 */ /* 0x000fe400087fe4ff */
[----:B------:R-:W-:-:S13]  /*1b1c0*/  ISETP.GT.AND P0, PT, R0, RZ, P2 ;  /* 0x000000ff0000720c */ /* 0x000fda0001704270 */
[----:B------:R0:W-:Y:S04]  /*1b1d0*/  @P0 STG.E.U16 desc[UR36][R4.64+0x80], R12 ;  /* 0x0000800c04000986 */ /* 0x0001e8000c101524 */
[----:B0-----:R-:W2:Y:S01]  /*1b1e0*/  LDL.LU R12, [R1+0x204] ;  /* 0x00020400010c7983 */ /* 0x001ea20000300800 */
[----:B------:R-:W-:-:S04]  /*1b1f0*/  ISETP.GT.AND P1, PT, R3, 0x41, PT ;  /* 0x000000410300780c */ /* 0x000fc80003f24270 */
[----:B------:R-:W-:Y:S01]  /*1b200*/  ISETP.GT.AND P0, PT, R0, RZ, P1 ;  /* 0x000000ff0000720c */ /* 0x000fe20000f04270 */
[----:B--2---:R-:W-:-:S05]  /*1b210*/  FMUL R12, R12, R2 ;  /* 0x000000020c0c7220 */ /* 0x004fca0000400000 */
[----:B------:R-:W-:-:S07]  /*1b220*/  F2FP.F16.F32.PACK_AB R12, RZ, R12 ;  /* 0x0000000cff0c723e */ /* 0x000fce00000000ff */
[----:B------:R0:W-:Y:S04]  /*1b230*/  @P0 STG.E.U16 desc[UR36][R4.64+0x82], R12 ;  /* 0x0000820c04000986 */ /* 0x0001e8000c101524 */
[----:B0-----:R-:W2:Y:S01]  /*1b240*/  LDL.LU R12, [R1+0x208] ;  /* 0x00020800010c7983 */ /* 0x001ea20000300800 */
[----:B------:R-:W-:Y:S01]  /*1b250*/  ISETP.GT.AND P0, PT, R0, 0x8, P2 ;  /* 0x000000080000780c */ /* 0x000fe20001704270 */
        /* <DEDUP_REMOVED lines=207> */
[C---:B------:R-:W-:Y:S02]  /*1bf50*/  ISETP.GT.AND P2, PT, R3.reuse, 0x90, PT ;  /* 0x000000900300780c */ /* 0x040fe40003f44270 */
[C---:B------:R-:W-:Y:S02]  /*1bf60*/  ISETP.GT.AND P1, PT, R3.reuse, 0x91, PT ;  /* 0x000000910300780c */ /* 0x040fe40003f24270 */
[----:B------:R-:W-:Y:S02]  /*1bf70*/  ISETP.GT.AND P0, PT, R0, RZ, P2 ;  /* 0x000000ff0000720c */ /* 0x000fe40001704270 */
[----:B------:R-:W-:-:S02]  /*1bf80*/  ISETP.GT.AND P4, PT, R3, 0xa9, PT ;  /* 0x000000a90300780c */ /* 0x000fc40003f84270 */
[----:B------:R-:W-:Y:S01]  /*1bf90*/  ISETP.GT.AND P3, PT, R3, 0xb1, PT ;  /* 0x000000b10300780c */ /* 0x000fe20003f64270 */
[----:B--2---:R-:W-:-:S05]  /*1bfa0*/  FMUL R12, R12, R2 ;  /* 0x000000020c0c7220 */ /* 0x004fca0000400000 */
[----:B------:R-:W-:-:S05]  /*1bfb0*/  F2FP.F16.F32.PACK_AB R12, RZ, R12 ;  /* 0x0000000cff0c723e */ /* 0x000fca00000000ff */
[----:B------:R0:W-:Y:S01]  /*1bfc0*/  @P0 STG.E.U16 desc[UR36][R4.64+0x120], R12 ;  /* 0x0001200c04000986 */ /* 0x0001e2000c101524 */
[----:B------:R-:W-:Y:S01]  /*1bfd0*/  ISETP.GT.AND P0, PT, R0, RZ, P1 ;  /* 0x000000ff0000720c */ /* 0x000fe20000f04270 */
[----:B0-----:R-:W-:-:S05]  /*1bfe0*/  FMUL R12, R235, R2 ;  /* 0x00000002eb0c7220 */ /* 0x001fca0000400000 */
[----:B------:R-:W-:-:S07]  /*1bff0*/  F2FP.F16.F32.PACK_AB R12, RZ, R12 ;  /* 0x0000000cff0c723e */ /* 0x000fce00000000ff */
[----:B------:R0:W-:Y:S01]  /*1c000*/  @P0 STG.E.U16 desc[UR36][R4.64+0x122], R12 ;  /* 0x0001220c04000986 */ /* 0x0001e2000c101524 */
[----:B------:R-:W-:Y:S02]  /*1c010*/  ISETP.GT.AND P0, PT, R0, 0x8, P2 ;  /* 0x000000080000780c */ /* 0x000fe40001704270 */
[----:B------:R-:W-:Y:S01]  /*1c020*/  ISETP.GT.AND P2, PT, R3, 0x98, PT ;  /* 0x000000980300780c */ /* 0x000fe20003f44270 */
[----:B0-----:R-:W-:-:S05]  /*1c030*/  FMUL R12, R234, R2 ;  /* 0x00000002ea0c7220 */ /* 0x001fca0000400000 */
[----:B------:R-:W-:-:S05]  /*1c040*/  F2FP.F16.F32.PACK_AB R12, RZ, R12 ;  /* 0x0000000cff0c723e */ /* 0x000fca00000000ff */
[----:B------:R0:W-:Y:S01]  /*1c050*/  @P0 STG.E.U16 desc[UR36][R6.64+0x120], R12 ;  /* 0x0001200c06000986 */ /* 0x0001e2000c101524 */
[----:B------:R-:W-:Y:S02]  /*1c060*/  ISETP.GT.AND P0, PT, R0, 0x8, P1 ;  /* 0x000000080000780c */ /* 0x000fe40000f04270 */
[----:B------:R-:W-:Y:S01]  /*1c070*/  ISETP.GT.AND P1, PT, R3, 0x99, PT ;  /* 0x000000990300780c */ /* 0x000fe20003f24270 */
[----:B0-----:R-:W-:-:S05]  /*1c080*/  FMUL R12, R233, R2 ;  /* 0x00000002e90c7220 */ /* 0x001fca0000400000 */
[----:B------:R-:W-:-:S05]  /*1c090*/  F2FP.F16.F32.PACK_AB R12, RZ, R12 ;  /* 0x0000000cff0c723e */ /* 0x000fca00000000ff */
[----:B------:R0:W-:Y:S01]  /*1c0a0*/  @P0 STG.E.U16 desc[UR36][R6.64+0x122], R12 ;  /* 0x0001220c06000986 */ /* 0x0001e2000c101524 */
[----:B------:R-:W-:Y:S01]  /*1c0b0*/  ISETP.GT.AND P0, PT, R0, RZ, P2 ;  /* 0x000000ff0000720c */ /* 0x000fe20001704270 */
[----:B0-----:R-:W-:-:S05]  /*1c0c0*/  FMUL R12, R232, R2 ;  /* 0x00000002e80c7220 */ /* 0x001fca0000400000 */
[----:B------:R-:W-:-:S07]  /*1c0d0*/  F2FP.F16.F32.PACK_AB R12, RZ, R12 ;  /* 0x0000000cff0c723e */ /* 0x000fce00000000ff */
        /* <DEDUP_REMOVED lines=41> */
[----:B------:R-:W-:Y:S01]  /*1c370*/  ISETP.GT.AND P0, PT, R0, 0x8, P1 ;  /* 0x000000080000780c */ /* 0x000fe20000f04270 */
[----:B0-----:R-:W-:-:S05]  /*1c380*/  FMUL R12, R222, R2 ;  /* 0x00000002de0c7220 */ /* 0x001fca0000400000 */
[----:B------:R-:W-:-:S07]  /*1c390*/  F2FP.F16.F32.PACK_AB R12, RZ, R12 ;  /* 0x0000000cff0c723e */ /* 0x000fce00000000ff */
[----:B------:R0:W-:Y:S01]  /*1c3a0*/  @P0 STG.E.U16 desc[UR36][R6.64+0x150], R12 ;  /* 0x0001500c06000986 */ /* 0x0001e2000c101524 */
[----:B------:R-:W-:Y:S01]  /*1c3b0*/  ISETP.GT.AND P0, PT, R0, 0x8, P4 ;  /* 0x000000080000780c */ /* 0x000fe20002704270 */
[----:B0-----:R-:W-:-:S05]  /*1c3c0*/  FMUL R12, R221, R2 ;  /* 0x00000002dd0c7220 */ /* 0x001fca0000400000 */
[----:B------:R-:W-:-:S07]  /*1c3d0*/  F2FP.F16.F32.PACK_AB R12, RZ, R12 ;  /* 0x0000000cff0c723e */ /* 0x000fce00000000ff */
        /* <DEDUP_REMOVED lines=17> */
[----:B------:R-:W-:-:S04]  /*1c4f0*/  ISETP.GT.AND P0, PT, R3, 0xb8, PT ;  /* 0x000000b80300780c */ /* 0x000fc80003f04270 */
[----:B------:R-:W-:Y:S01]  /*1c500*/  ISETP.GT.AND P1, PT, R0, RZ, P0 ;  /* 0x000000ff0000720c */ /* 0x000fe20000724270 */
        /* <DEDUP_REMOVED lines=13> */
[----:B0-----:R-:W-:Y:S02]  /*1c5e0*/  FMUL R12, R13, R2 ;  /* 0x000000020d0c7220 */ /* 0x001fe40000400000 */
[----:B------:R-:W2:Y:S04]  /*1c5f0*/  LDL.LU R13, [R1+0x118] ;  /* 0x00011800010d7983 */ /* 0x000ea80000300800 */
[----:B------:R-:W3:Y:S04]  /*1c600*/  LDL.LU R235, [R1+0x128] ;  /* 0x0001280001eb7983 */ /* 0x000ee80000300800 */
[----:B------:R-:W4:Y:S04]  /*1c610*/  LDL.LU R234, [R1+0x12c] ;  /* 0x00012c0001ea7983 */ /* 0x000f280000300800 */
[----:B------:R-:W5:Y:S04]  /*1c620*/  LDL.LU R233, [R1+0x130] ;  /* 0x0001300001e97983 */ /* 0x000f680000300800 */
        /* <DEDUP_REMOVED lines=9> */
[----:B------:R-:W5:Y:S01]  /*1c6c0*/  LDL.LU R223, [R1+0x158] ;  /* 0x0001580001df7983 */ /* 0x000f620000300800 */
[----:B------:R-:W-:-:S03]  /*1c6d0*/  F2FP.F16.F32.PACK_AB R12, RZ, R12 ;  /* 0x0000000cff0c723e */ /* 0x000fc600000000ff */
[----:B------:R-:W5:Y:S04]  /*1c6e0*/  LDL.LU R222, [R1+0x15c] ;  /* 0x00015c0001de7983 */ /* 0x000f680000300800 */
[----:B------:R-:W5:Y:S04]  /*1c6f0*/  LDL.LU R221, [R1+0x160] ;  /* 0x0001600001dd7983 */ /* 0x000f680000300800 */
[----:B------:R-:W5:Y:S04]  /*1c700*/  LDL.LU R220, [R1+0x164] ;  /* 0x0001640001dc7983 */ /* 0x000f680000300800 */
[----:B------:R-:W3:Y:S04]  /*1c710*/  LDL.LU R19, [R1+0x168] ;  /* 0x0001680001137983 */ /* 0x000ee80000300800 */
[----:B------:R-:W4:Y:S04]  /*1c720*/  LDL.LU R20, [R1+0x16c] ;  /* 0x00016c0001147983 */ /* 0x000f280000300800 */
[----:B------:R-:W5:Y:S04]  /*1c730*/  LDL.LU R21, [R1+0x170] ;  /* 0x0001700001157983 */ /* 0x000f680000300800 */
[----:B------:R-:W5:Y:S04]  /*1c740*/  LDL.LU R216, [R1+0x174] ;  /* 0x0001740001d87983 */ /* 0x000f680000300800 */
[----:B------:R-:W5:Y:S04]  /*1c750*/  LDL.LU R219, [R1+0x178] ;  /* 0x0001780001db7983 */ /* 0x000f680000300800 */
[----:B------:R-:W5:Y:S04]  /*1c760*/  LDL.LU R218, [R1+0x17c] ;  /* 0x00017c0001da7983 */ /* 0x000f680000300800 */
[----:B------:R0:W-:Y:S04]  /*1c770*/  @P6 STG.E.U16 desc[UR36][R6.64+0x172], R12 ;  /* 0x0001720c06006986 */ /* 0x0001e8000c101524 */
[----:B0-----:R-:W2:Y:S01]  /*1c780*/  LDL.LU R12, [R1] ;  /* 0x00000000010c7983 */ /* 0x001ea20000300800 */
[----:B------:R-:W-:Y:S01]  /*1c790*/  ISETP.GT.AND P6, PT, R0, 0x80, P5 ;  /* 0x000000800000780c */ /* 0x000fe20002fc4270 */
[----:B--2---:R-:W-:-:S05]  /*1c7a0*/  FMUL R12, R12, R2 ;  /* 0x000000020c0c7220 */ /* 0x004fca0000400000 */
[----:B------:R-:W-:-:S07]  /*1c7b0*/  F2FP.F16.F32.PACK_AB R12, RZ, R12 ;  /* 0x0000000cff0c723e */ /* 0x000fce00000000ff */
[----:B------:R0:W-:Y:S04]  /*1c7c0*/  @P6 STG.E.U16 desc[UR36][R8.64], R12 ;  /* 0x0000000c08006986 */ /* 0x0001e8000c101524 */
[----:B0-----:R-:W2:Y:S01]  /*1c7d0*/  LDL.LU R12, [R1+0x4] ;  /* 0x00000400010c7983 */ /* 0x001ea20000300800 */
[----:B------:R-:W-:-:S04]  /*1c7e0*/  ISETP.GT.AND P6, PT, R3, 0x1, PT ;  /* 0x000000010300780c */ /* 0x000fc80003fc4270 */
[----:B------:R-:W-:Y:S01]  /*1c7f0*/  ISETP.GT.AND P6, PT, R0, 0x80, P6 ;  /* 0x000000800000780c */ /* 0x000fe200037c4270 */
[----:B--2---:R-:W-:-:S05]  /*1c800*/  FMUL R12, R12, R2 ;  /* 0x000000020c0c7220 */ /* 0x004fca0000400000 */
[----:B------:R-:W-:-:S07]  /*1c810*/  F2FP.F16.F32.PACK_AB R12, RZ, R12 ;  /* 0x0000000cff0c723e */ /* 0x000fce00000000ff */
[----:B------:R0:W-:Y:S04]  /*1c820*/  @P6 STG.E.U16 desc[UR36][R8.64+0x2], R12 ;  /* 0x0000020c08006986 */ /* 0x0001e8000c101524 */
[----:B0-----:R-:W2:Y:S01]  /*1c830*/  LDL.LU R12, [R1+0x8] ;  /* 0x00000800010c7983 */ /* 0x001ea20000300800 */
[----:B------:R-:W-:Y:S02]  /*1c840*/  ISETP.GT.AND P5, PT, R0, 0x88, P5 ;  /* 0x000000880000780c */ /* 0x000fe40002fa4270 */
[----:B------:R-:W-:Y:S01]  /*1c850*/  ISETP.GT.AND P6, PT, R3, 0x1, PT ;  /* 0x000000010300780c */ /* 0x000fe20003fc4270 */
[----:B--2---:R-:W-:-:S05]  /*1c860*/  FMUL R12, R12, R2 ;  /* 0x000000020c0c7220 */ /* 0x004fca0000400000 */
[----:B------:R-:W-:-:S05]  /*1c870*/  F2FP.F16.F32.PACK_AB R12, RZ, R12 ;  /* 0x0000000cff0c723e */ /* 0x000fca00000000ff */
        /* <DEDUP_REMOVED lines=381> */
[----:B------:R-:W-:Y:S01]  /*1e050*/  ISETP.GT.AND P6, PT, R3, 0x89, PT ;  /* 0x000000890300780c */ /* 0x000fe20003fc4270 */
[----:B------:R-:W-:-:S03]  /*1e060*/  FMUL R13, R13, R2 ;  /* 0x000000020d0d7220 */ /* 0x000fc60000400000 */
[----:B------:R-:W-:Y:S02]  /*1e070*/  ISETP.GT.AND P5, PT, R0, 0x80, P6 ;  /* 0x000000800000780c */ /* 0x000fe400037a4270 */
[----:B------:R-:W-:Y:S01]  /*1e080*/  F2FP.F16.F32.PACK_AB R13, RZ, R13 ;  /* 0x0000000dff0d723e */ /* 0x000fe200000000ff */
[----:B--2---:R-:W-:-:S05]  /*1e090*/  FMUL R12, R12, R2 ;  /* 0x000000020c0c7220 */ /* 0x004fca0000400000 */
[----:B------:R-:W-:-:S05]  /*1e0a0*/  F2FP.F16.F32.PACK_AB R12, RZ, R12 ;  /* 0x0000000cff0c723e */ /* 0x000fca00000000ff */
[----:B------:R0:W-:Y:S01]  /*1e0b0*/  @P5 STG.E.U16 desc[UR36][R8.64+0x112], R12 ;  /* 0x0001120c08005986 */ /* 0x0001e2000c101524 */
[----:B------:R-:W-:-:S04]  /*1e0c0*/  ISETP.GT.AND P5, PT, R3, 0x88, PT ;  /* 0x000000880300780c */ /* 0x000fc80003fa4270 */
[C---:B------:R-:W-:Y:S02]  /*1e0d0*/  ISETP.GT.AND P5, PT, R0.reuse, 0x88, P5 ;  /* 0x000000880000780c */ /* 0x040fe40002fa4270 */
[----:B0-----:R-:W-:Y:S02]  /*1e0e0*/  PRMT R12, R13, 0x7610, R12 ;  /* 0x000076100d0c7816 */ /* 0x001fe4000000000c */
[----:B------:R-:W2:Y:S09]  /*1e0f0*/  LDL.LU R13, [R1+0x11c] ;  /* 0x00011c00010d7983 */ /* 0x000eb20000300800 */
[----:B------:R0:W-:Y:S01]  /*1e100*/  @P5 STG.E.U16 desc[UR36][R10.64+0x110], R12 ;  /* 0x0001100c0a005986 */ /* 0x0001e2000c101524 */
[----:B------:R-:W-:Y:S01]  /*1e110*/  ISETP.GT.AND P5, PT, R0, 0x88, P6 ;  /* 0x000000880000780c */ /* 0x000fe200037a4270 */
[----:B--2---:R-:W-:-:S05]  /*1e120*/  FMUL R13, R13, R2 ;  /* 0x000000020d0d7220 */ /* 0x004fca0000400000 */
[----:B------:R-:W-:-:S04]  /*1e130*/  F2FP.F16.F32.PACK_AB R13, RZ, R13 ;  /* 0x0000000dff0d723e */ /* 0x000fc800000000ff */
[----:B0-----:R-:W-:Y:S02]  /*1e140*/  PRMT R12, R13, 0x7610, R12 ;  /* 0x000076100d0c7816 */ /* 0x001fe4000000000c */
[----:B------:R-:W2:Y:S04]  /*1e150*/  LDL.LU R13, [R1+0x120] ;  /* 0x00012000010d7983 */ /* 0x000ea80000300800 */
[----:B------:R0:W-:Y:S04]  /*1e160*/  @P5 STG.E.U16 desc[UR36][R10.64+0x112], R12 ;  /* 0x0001120c0a005986 */ /* 0x0001e8000c101524 */
[----:B0-----:R-:W2:Y:S01]  /*1e170*/  LDL.LU R12, [R1+0x124] ;  /* 0x00012400010c7983 */ /* 0x001ea20000300800 */
[----:B------:R-:W-:Y:S01]  /*1e180*/  ISETP.GT.AND P6, PT, R3, 0x90, PT ;  /* 0x000000900300780c */ /* 0x000fe20003fc4270 */
[-C--:B---3--:R-:W-:Y:S01]  /*1e190*/  FMUL R19, R19, R2.reuse ;  /* 0x0000000213137220 */ /* 0x088fe20000400000 */
[-C--:B----4-:R-:W-:Y:S01]  /*1e1a0*/  FMUL R20, R20, R2.reuse ;  /* 0x0000000214147220 */ /* 0x090fe20000400000 */
[-C--:B-----5:R-:W-:Y:S01]  /*1e1b0*/  FMUL R21, R21, R2.reuse ;  /* 0x0000000215157220 */ /* 0x0a0fe20000400000 */
[----:B------:R-:W-:Y:S01]  /*1e1c0*/  ISETP.GT.AND P5, PT, R0, 0x80, P6 ;  /* 0x000000800000780c */ /* 0x000fe200037a4270 */
[-C--:B------:R-:W-:Y:S01]  /*1e1d0*/  FMUL R216, R216, R2.reuse ;  /* 0x00000002d8d87220 */ /* 0x080fe20000400000 */
[----:B------:R-:W-:Y:S01]  /*1e1e0*/  ISETP.GT.AND P6, PT, R3, 0x91, PT ;  /* 0x000000910300780c */ /* 0x000fe20003fc4270 */
[-C--:B------:R-:W-:Y:S01]  /*1e1f0*/  FMUL R120, R120, R2.reuse ;  /* 0x0000000278787220 */ /* 0x080fe20000400000 */
[----:B------:R-:W-:Y:S01]  /*1e200*/  F2FP.F16.F32.PACK_AB R19, RZ, R19 ;  /* 0x00000013ff13723e */ /* 0x000fe200000000ff */
[----:B------:R-:W-:Y:S01]  /*1e210*/  FMUL R121, R121, R2 ;  /* 0x0000000279797220 */ /* 0x000fe20000400000 */
[----:B------:R-:W-:Y:S01]  /*1e220*/  F2FP.F16.F32.PACK_AB R20, RZ, R20 ;  /* 0x00000014ff14723e */ /* 0x000fe200000000ff */
[-C--:B------:R-:W-:Y:S01]  /*1e230*/  FMUL R122, R122, R2.reuse ;  /* 0x000000027a7a7220 */ /* 0x080fe20000400000 */
[----:B------:R-:W-:Y:S01]  /*1e240*/  F2FP.F16.F32.PACK_AB R21, RZ, R21 ;  /* 0x00000015ff15723e */ /* 0x000fe200000000ff */
[----:B------:R-:W-:Y:S01]  /*1e250*/  FMUL R123, R123, R2 ;  /* 0x000000027b7b7220 */ /* 0x000fe20000400000 */
[----:B------:R-:W-:Y:S01]  /*1e260*/  F2FP.F16.F32.PACK_AB R216, RZ, R216 ;  /* 0x000000d8ffd8723e */ /* 0x000fe200000000ff */
[----:B------:R-:W-:Y:S01]  /*1e270*/  FMUL R124, R124, R2 ;  /* 0x000000027c7c7220 */ /* 0x000fe20000400000 */
[----:B------:R-:W-:Y:S01]  /*1e280*/  F2FP.F16.F32.PACK_AB R120, RZ, R120 ;  /* 0x00000078ff78723e */ /* 0x000fe200000000ff */
        /* <DEDUP_REMOVED lines=266> */
[----:B--2---:R-:W-:Y:S01]  /*1f330*/  FMUL R13, R13, R2 ;  /* 0x000000020d0d7220 */ /* 0x004fe20000400000 */
[----:B------:R-:W-:Y:S01]  /*1f340*/  F2FP.F16.F32.PACK_AB R62, RZ, R62 ;  /* 0x0000003eff3e723e */ /* 0x000fe200000000ff */
[-C--:B------:R-:W-:Y:S01]  /*1f350*/  FMUL R66, R66, R2.reuse ;  /* 0x0000000242427220 */ /* 0x080fe20000400000 */
[----:B------:R-:W-:Y:S01]  /*1f360*/  F2FP.F16.F32.PACK_AB R63, RZ, R63 ;  /* 0x0000003fff3f723e */ /* 0x000fe200000000ff */
[-C--:B------:R-:W-:Y:S01]  /*1f370*/  FMUL R67, R67, R2.reuse ;  /* 0x0000000243437220 */ /* 0x080fe20000400000 */
[----:B------:R-:W-:Y:S01]  /*1f380*/  F2FP.F16.F32.PACK_AB R13, RZ, R13 ;  /* 0x0000000dff0d723e */ /* 0x000fe200000000ff */
[----:B------:R-:W-:Y:S01]  /*1f390*/  FMUL R68, R68, R2 ;  /* 0x0000000244447220 */ /* 0x000fe20000400000 */
[----:B------:R-:W-:Y:S01]  /*1f3a0*/  F2FP.F16.F32.PACK_AB R64, RZ, R64 ;  /* 0x00000040ff40723e */ /* 0x000fe200000000ff */
[-C--:B------:R-:W-:Y:S01]  /*1f3b0*/  FMUL R69, R69, R2.reuse ;  /* 0x0000000245457220 */ /* 0x080fe20000400000 */
[----:B------:R-:W-:Y:S01]  /*1f3c0*/  PRMT R14, R13, 0x7610, R14 ;  /* 0x000076100d0e7816 */ /* 0x000fe2000000000e */
[-C--:B------:R-:W-:Y:S01]  /*1f3d0*/  FMUL R70, R70, R2.reuse ;  /* 0x0000000246467220 */ /* 0x080fe20000400000 */
[----:B------:R-:W-:Y:S01]  /*1f3e0*/  F2FP.F16.F32.PACK_AB R65, RZ, R65 ;  /* 0x00000041ff41723e */ /* 0x000fe200000000ff */
[----:B------:R-:W-:Y:S01]  /*1f3f0*/  FMUL R71, R71, R2 ;  /* 0x0000000247477220 */ /* 0x000fe20000400000 */
[----:B------:R-:W-:Y:S01]  /*1f400*/  F2FP.F16.F32.PACK_AB R66, RZ, R66 ;  /* 0x00000042ff42723e */ /* 0x000fe200000000ff */
[----:B------:R0:W-:Y:S01]  /*1f410*/  @P5 STG.E.U16 desc[UR36][R8.64+0x120], R14 ;  /* 0x0001200e08005986 */ /* 0x0001e2000c101524 */
[----:B------:R-:W-:Y:S01]  /*1f420*/  ISETP.GT.AND P5, PT, R0, 0x80, P6 ;  /* 0x000000800000780c */ /* 0x000fe200037a4270 */
[-C--:B------:R-:W-:Y:S01]  /*1f430*/  FMUL R13, R12, R2.reuse ;  /* 0x000000020c0d7220 */ /* 0x080fe20000400000 */
        /* <DEDUP_REMOVED lines=10> */
[-C--:B------:R-:W-:Y:S01]  /*1f4e0*/  FMUL R76, R76, R2.reuse ;  /* 0x000000024c4c7220 */ /* 0x080fe20000400000 */
[----:B------:R1:W-:Y:S01]  /*1f4f0*/  @P5 STG.E.U16 desc[UR36][R8.64+0x122], R13 ;  /* 0x0001220d08005986 */ /* 0x0003e2000c101524 */
[----:B------:R-:W-:Y:S01]  /*1f500*/  ISETP.GT.AND P5, PT, R3, 0x90, PT ;  /* 0x000000900300780c */ /* 0x000fe20003fa4270 */
[-C--:B------:R-:W-:Y:S01]  /*1f510*/  FMUL R77, R77, R2.reuse ;  /* 0x000000024d4d7220 */ /* 0x080fe20000400000 */
[----:B------:R-:W-:Y:S01]  /*1f520*/  PRMT R15, R12, 0x7610, R15 ;  /* 0x000076100c0f7816 */ /* 0x000fe2000000000f */
[-C--:B------:R-:W-:Y:S01]  /*1f530*/  FMUL R12, R234, R2.reuse ;  /* 0x00000002ea0c7220 */ /* 0x080fe20000400000 */
[----:B------:R-:W-:Y:S01]  /*1f540*/  ISETP.GT.AND P5, PT, R0, 0x88, P5 ;  /* 0x000000880000780c */ /* 0x000fe20002fa4270 */
[----:B------:R-:W-:Y:S01]  /*1f550*/  FMUL R78, R78, R2 ;  /* 0x000000024e4e7220 */ /* 0x000fe20000400000 */
[----:B------:R-:W-:Y:S01]  /*1f560*/  F2FP.F16.F32.PACK_AB R70, RZ, R70 ;  /* 0x00000046ff46723e */ /* 0x000fe200000000ff */
[----:B------:R-:W-:Y:S01]  /*1f570*/  FMUL R79, R79, R2 ;  /* 0x000000024f4f7220 */ /* 0x000fe20000400000 */
[----:B------:R-:W-:Y:S01]  /*1f580*/  F2FP.F16.F32.PACK_AB R12, RZ, R12 ;  /* 0x0000000cff0c723e */ /* 0x000fe200000000ff */
[-C--:B------:R-:W-:Y:S01]  /*1f590*/  FMUL R80, R80, R2.reuse ;  /* 0x0000000250507220 */ /* 0x080fe20000400000 */
[----:B------:R-:W-:Y:S01]  /*1f5a0*/  F2FP.F16.F32.PACK_AB R71, RZ, R71 ;  /* 0x00000047ff47723e */ /* 0x000fe200000000ff */
[-C--:B------:R-:W-:Y:S01]  /*1f5b0*/  FMUL R81, R81, R2.reuse ;  /* 0x0000000251517220 */ /* 0x080fe20000400000 */
[----:B0-----:R-:W-:Y:S01]  /*1f5c0*/  PRMT R14, R12, 0x7610, R14 ;  /* 0x000076100c0e7816 */ /* 0x001fe2000000000e */
[----:B------:R-:W-:Y:S01]  /*1f5d0*/  FMUL R12, R233, R2 ;  /* 0x00000002e90c7220 */ /* 0x000fe20000400000 */
[----:B------:R-:W-:Y:S01]  /*1f5e0*/  F2FP.F16.F32.PACK_AB R72, RZ, R72 ;  /* 0x00000048ff48723e */ /* 0x000fe200000000ff */
[-C--:B------:R-:W-:Y:S01]  /*1f5f0*/  FMUL R82, R82, R2.reuse ;  /* 0x0000000252527220 */ /* 0x080fe20000400000 */
[----:B------:R-:W-:Y:S01]  /*1f600*/  F2FP.F16.F32.PACK_AB R73, RZ, R73 ;  /* 0x00000049ff49723e */ /* 0x000fe200000000ff */
[----:B------:R0:W-:Y:S01]  /*1f610*/  @P5 STG.E.U16 desc[UR36][R10.64+0x120], R15 ;  /* 0x0001200f0a005986 */ /* 0x0001e2000c101524 */
[----:B------:R-:W-:Y:S01]  /*1f620*/  ISETP.GT.AND P5, PT, R0, 0x88, P6 ;  /* 0x000000880000780c */ /* 0x000fe200037a4270 */
[-C--:B------:R-:W-:Y:S01]  /*1f630*/  FMUL R83, R83, R2.reuse ;  /* 0x0000000253537220 */ /* 0x080fe20000400000 */
[----:B------:R-:W-:Y:S01]  /*1f640*/  ISETP.GT.AND P6, PT, R3, 0x98, PT ;  /* 0x000000980300780c */ /* 0x000fe20003fc4270 */
[----:B------:R-:W-:Y:S01]  /*1f650*/  FMUL R84, R84, R2 ;  /* 0x0000000254547220 */ /* 0x000fe20000400000 */
[----:B------:R-:W-:Y:S01]  /*1f660*/  F2FP.F16.F32.PACK_AB R12, RZ, R12 ;  /* 0x0000000cff0c723e */ /* 0x000fe200000000ff */
[----:B------:R-:W-:Y:S01]  /*1f670*/  FMUL R85, R85, R2 ;  /* 0x0000000255557220 */ /* 0x000fe20000400000 */
[----:B------:R-:W-:Y:S01]  /*1f680*/  F2FP.F16.F32.PACK_AB R74, RZ, R74 ;  /* 0x0000004aff4a723e */ /* 0x000fe200000000ff */
[-C--:B------:R-:W-:Y:S01]  /*1f690*/  FMUL R86, R86, R2.reuse ;  /* 0x0000000256567220 */ /* 0x080fe20000400000 */
[----:B-1----:R-:W-:Y:S01]  /*1f6a0*/  PRMT R13, R12, 0x7610, R13 ;  /* 0x000076100c0d7816 */ /* 0x002fe2000000000d */
[-C--:B------:R-:W-:Y:S01]  /*1f6b0*/  FMUL R12, R232, R2.reuse ;  /* 0x00000002e80c7220 */ /* 0x080fe20000400000 */
[----:B------:R-:W-:Y:S01]  /*1f6c0*/  F2FP.F16.F32.PACK_AB R75, RZ, R75 ;  /* 0x0000004bff4b723e */ /* 0x000fe200000000ff */
[----:B------:R-:W-:Y:S01]  /*1f6d0*/  FMUL R87, R87, R2 ;  /* 0x0000000257577220 */ /* 0x000fe20000400000 */
[----:B------:R-:W-:Y:S01]  /*1f6e0*/  F2FP.F16.F32.PACK_AB R76, RZ, R76 ;  /* 0x0000004cff4c723e */ /* 0x000fe200000000ff */
[----:B------:R1:W-:Y:S01]  /*1f6f0*/  @P5 STG.E.U16 desc[UR36][R10.64+0x122], R14 ;  /* 0x0001220e0a005986 */ /* 0x0003e2000c101524 */
[----:B------:R-:W-:Y:S01]  /*1f700*/  ISETP.GT.AND P5, PT, R0, 0x80, P6 ;  /* 0x000000800000780c */ /* 0x000fe200037a4270 */
[-C--:B------:R-:W-:Y:S01]  /*1f710*/  FMUL R88, R88, R2.reuse ;  /* 0x0000000258587220 */ /* 0x080fe20000400000 */
[----:B------:R-:W-:Y:S01]  /*1f720*/  ISETP.GT.AND P6, PT, R3, 0x99, PT ;  /* 0x000000990300780c */ /* 0x000fe20003fc4270 */
        /* <DEDUP_REMOVED lines=22> */
[----:B------:R-:W-:Y:S01]  /*1f890*/  FMUL R97, R97, R2 ;  /* 0x0000000261617220 */ /* 0x000fe20000400000 */
[----:B------:R-:W-:Y:S01]  /*1f8a0*/  F2FP.F16.F32.PACK_AB R12, RZ, R12 ;  /* 0x0000000cff0c723e */ /* 0x000fe200000000ff */
[----:B------:R1:W-:Y:S01]  /*1f8b0*/  @P5 STG.E.U16 desc[UR36][R8.64+0x132], R15 ;  /* 0x0001320f08005986 */ /* 0x0003e2000c101524 */
[----:B------:R-:W-:Y:S01]  /*1f8c0*/  ISETP.GT.AND P5, PT, R3, 0x98, PT ;  /* 0x000000980300780c */ /* 0x000fe20003fa4270 */
[-C--:B------:R-:W-:Y:S01]  /*1f8d0*/  FMUL R98, R98, R2.reuse ;  /* 0x0000000262627220 */ /* 0x080fe20000400000 */
[----:B0-----:R-:W-:Y:S01]  /*1f8e0*/  PRMT R13, R12, 0x7610, R13 ;  /* 0x000076100c0d7816 */ /* 0x001fe2000000000d */
[-C--:B------:R-:W-:Y:S01]  /*1f8f0*/  FMUL R12, R229, R2.reuse ;  /* 0x00000002e50c7220 */ /* 0x080fe20000400000 */
[----:B------:R-:W-:Y:S01]  /*1f900*/  ISETP.GT.AND P5, PT, R0, 0x88, P5 ;  /* 0x000000880000780c */ /* 0x000fe20002fa4270 */
[-C--:B------:R-:W-:Y:S01]  /*1f910*/  FMUL R99, R99, R2.reuse ;  /* 0x0000000263637220 */ /* 0x080fe20000400000 */
[----:B------:R-:W-:Y:S01]  /*1f920*/  F2FP.F16.F32.PACK_AB R83, RZ, R83 ;  /* 0x00000053ff53723e */ /* 0x000fe200000000ff */
        /* <DEDUP_REMOVED lines=23> */
[----:B0-----:R-:W-:Y:S01]  /*1faa0*/  PRMT R14, R12, 0x7610, R14 ;  /* 0x000076100c0e7816 */ /* 0x001fe2000000000e */
        /* <DEDUP_REMOVED lines=13> */
[----:B0-----:R-:W-:Y:S01]  /*1fb80*/  PRMT R13, R12, 0x7610, R13 ;  /* 0x000076100c0d7816 */ /* 0x001fe2000000000d */
[----:B------:R0:W-:Y:S01]  /*1fb90*/  @P5 STG.E.U16 desc[UR36][R8.64+0x140], R15 ;  /* 0x0001400f08005986 */ /* 0x0001e2000c101524 */
        /* <DEDUP_REMOVED lines=14> */
[----:B------:R-:W-:Y:S01]  /*1fc80*/  ISETP.GT.AND P5, PT, R3, 0xa0, PT ;  /* 0x000000a00300780c */ /* 0x000fe20003fa4270 */
[----:B------:R-:W-:Y:S01]  /*1fc90*/  FMUL R12, R225, R2 ;  /* 0x00000002e10c7220 */ /* 0x000fe20000400000 */
[----:B------:R-:W-:-:S02]  /*1fca0*/  F2FP.F16.F32.PACK_AB R97, RZ, R97 ;  /* 0x00000061ff61723e */ /* 0x000fc400000000ff */
[----:B------:R-:W-:Y:S02]  /*1fcb0*/  ISETP.GT.AND P5, PT, R0, 0x88, P5 ;  /* 0x000000880000780c */ /* 0x000fe40002fa4270 */
[----:B------:R-:W-:Y:S02]  /*1fcc0*/  F2FP.F16.F32.PACK_AB R12, RZ, R12 ;  /* 0x0000000cff0c723e */ /* 0x000fe400000000ff */
[----:B------:R-:W-:Y:S02]  /*1fcd0*/  F2FP.F16.F32.PACK_AB R98, RZ, R98 ;  /* 0x00000062ff62723e */ /* 0x000fe400000000ff */
[----:B------:R-:W-:Y:S01]  /*1fce0*/  PRMT R18, R12, 0x7610, R18 ;  /* 0x000076100c127816 */ /* 0x000fe20000000012 */
[-C--:B------:R-:W-:Y:S01]  /*1fcf0*/  FMUL R12, R224, R2.reuse ;  /* 0x00000002e00c7220 */ /* 0x080fe20000400000 */
[----:B0-----:R-:W-:Y:S01]  /*1fd00*/  FMUL R14, R222, R2 ;  /* 0x00000002de0e7220 */ /* 0x001fe20000400000 */
[----:B------:R-:W-:Y:S02]  /*1fd10*/  F2FP.F16.F32.PACK_AB R99, RZ, R99 ;  /* 0x00000063ff63723e */ /* 0x000fe400000000ff */
[----:B------:R-:W-:-:S02]  /*1fd20*/  F2FP.F16.F32.PACK_AB R100, RZ, R100 ;  /* 0x00000064ff64723e */ /* 0x000fc400000000ff */
[----:B------:R0:W-:Y:S01]  /*1fd30*/  @P5 STG.E.U16 desc[UR36][R10.64+0x140], R13 ;  /* 0x0001400d0a005986 */ /* 0x0001e2000c101524 */
[C---:B------:R-:W-:Y:S02]  /*1fd40*/  ISETP.GT.AND P5, PT, R0.reuse, 0x88, P6 ;  /* 0x000000880000780c */ /* 0x040fe400037a4270 */
[----:B------:R-:W-:Y:S02]  /*1fd50*/  ISETP.GT.AND P6, PT, R3, 0xa8, PT ;  /* 0x000000a80300780c */ /* 0x000fe40003fc4270 */
[----:B------:R-:W-:Y:S02]  /*1fd60*/  F2FP.F16.F32.PACK_AB R12, RZ, R12 ;  /* 0x0000000cff0c723e */ /* 0x000fe400000000ff */
[----:B------:R-:W-:Y:S02]  /*1fd70*/  F2FP.F16.F32.PACK_AB R14, RZ, R14 ;  /* 0x0000000eff0e723e */ /* 0x000fe400000000ff */
[----:B------:R-:W-:Y:S02]  /*1fd80*/  F2FP.F16.F32.PACK_AB R101, RZ, R101 ;  /* 0x00000065ff65723e */ /* 0x000fe400000000ff */
[----:B------:R-:W-:Y:S01]  /*1fd90*/  F2FP.F16.F32.PACK_AB R102, RZ, R102 ;  /* 0x00000066ff66723e */ /* 0x000fe200000000ff */
[----:B0-----:R-:W-:Y:S01]  /*1fda0*/  FMUL R13, R223, R2 ;  /* 0x00000002df0d7220 */ /* 0x001fe20000400000 */
[----:B------:R-:W-:Y:S01]  /*1fdb0*/  F2FP.F16.F32.PACK_AB R103, RZ, R103 ;  /* 0x00000067ff67723e */ /* 0x000fe200000000ff */
[----:B------:R0:W-:Y:S01]  /*1fdc0*/  @P5 STG.E.U16 desc[UR36][R10.64+0x142], R15 ;  /* 0x0001420f0a005986 */ /* 0x0001e2000c101524 */
[----:B------:R-:W-:-:S02]  /*1fdd0*/  ISETP.GT.AND P5, PT, R0, 0x80, P6 ;  /* 0x000000800000780c */ /* 0x000fc400037a4270 */
[C---:B------:R-:W-:Y:S02]  /*1fde0*/  ISETP.GT.AND P6, PT, R0.reuse, 0x88, P6 ;  /* 0x000000880000780c */ /* 0x040fe400037c4270 */
[----:B------:R-:W-:Y:S02]  /*1fdf0*/  F2FP.F16.F32.PACK_AB R13, RZ, R13 ;  /* 0x0000000dff0d723e */ /* 0x000fe400000000ff */
[----:B------:R-:W-:Y:S02]  /*1fe00*/  F2FP.F16.F32.PACK_AB R104, RZ, R104 ;  /* 0x00000068ff68723e */ /* 0x000fe400000000ff */
[----:B------:R-:W-:Y:S01]  /*1fe10*/  PRMT R217, R13, 0x7610, R217 ;  /* 0x000076100dd97816 */ /* 0x000fe200000000d9 */
[-C--:B------:R-:W-:Y:S01]  /*1fe20*/  FMUL R13, R219, R2.reuse ;  /* 0x00000002db0d7220 */ /* 0x080fe20000400000 */
[----:B------:R-:W-:Y:S01]  /*1fe30*/  F2FP.F16.F32.PACK_AB R105, RZ, R105 ;  /* 0x00000069ff69723e */ /* 0x000fe200000000ff */
[----:B0-----:R-:W-:Y:S01]  /*1fe40*/  FMUL R15, R221, R2 ;  /* 0x00000002dd0f7220 */ /* 0x001fe20000400000 */
[----:B------:R-:W-:Y:S01]  /*1fe50*/  F2FP.F16.F32.PACK_AB R106, RZ, R106 ;  /* 0x0000006aff6a723e */ /* 0x000fe200000000ff */
[----:B------:R0:W-:Y:S01]  /*1fe60*/  @P5 STG.E.U16 desc[UR36][R8.64+0x150], R18 ;  /* 0x0001501208005986 */ /* 0x0001e2000c101524 */
[----:B------:R-:W-:-:S02]  /*1fe70*/  ISETP.GT.AND P5, PT, R0, 0x80, P4 ;  /* 0x000000800000780c */ /* 0x000fc400027a4270 */
[----:B------:R-:W-:Y:S02]  /*1fe80*/  ISETP.GT.AND P4, PT, R0, 0x88, P4 ;  /* 0x000000880000780c */ /* 0x000fe40002784270 */
        /* <DEDUP_REMOVED lines=8> */
[----:B------:R-:W-:Y:S01]  /*1ff10*/  F2FP.F16.F32.PACK_AB R18, RZ, R18 ;  /* 0x00000012ff12723e */ /* 0x000fe200000000ff */
[----:B------:R-:W-:Y:S01]  /*1ff20*/  @P6 STG.E.U16 desc[UR36][R10.64+0x150], R217 ;  /* 0x000150d90a006986 */ /* 0x000fe2000c101524 */
[C---:B------:R-:W-:Y:S02]  /*1ff30*/  ISETP.GT.AND P6, PT, R0.reuse, 0x80, P2 ;  /* 0x000000800000780c */ /* 0x040fe400017c4270 */
[C---:B------:R-:W-:Y:S01]  /*1ff40*/  ISETP.GT.AND P2, PT, R0.reuse, 0x88, P2 ;  /* 0x000000880000780c */ /* 0x040fe20001744270 */
[----:B------:R-:W-:Y:S01]  /*1ff50*/  @P4 STG.E.U16 desc[UR36][R10.64+0x152], R14 ;  /* 0x0001520e0a004986 */ /* 0x000fe2000c101524 */
[C---:B------:R-:W-:Y:S02]  /*1ff60*/  ISETP.GT.AND P3, PT, R0.reuse, 0x88, P3 ;  /* 0x000000880000780c */ /* 0x040fe40001f64270 */
[----:B------:R-:W-:Y:S01]  /*1ff70*/  ISETP.GT.AND P4, PT, R0, 0x80, P0 ;  /* 0x000000800000780c */ /* 0x000fe20000784270 */
[----:B0-----:R-:W-:Y:S01]  /*1ff80*/  FMUL R12, R218, R2 ;  /* 0x00000002da0c7220 */ /* 0x001fe20000400000 */
[C---:B------:R-:W-:Y:S01]  /*1ff90*/  ISETP.GT.AND P0, PT, R0.reuse, 0x88, P0 ;  /* 0x000000880000780c */ /* 0x040fe20000704270 */
[----:B------:R-:W-:Y:S01]  /*1ffa0*/  @P5 STG.E.U16 desc[UR36][R8.64+0x162], R18 ;  /* 0x0001621208005986 */ /* 0x000fe2000c101524 */
[----:B------:R-:W-:-:S02]  /*1ffb0*/  ISETP.GT.AND P5, PT, R0, 0x80, P1 ;  /* 0x000000800000780c */ /* 0x000fc40000fa4270 */
[C---:B------:R-:W-:Y:S01]  /*1ffc0*/  ISETP.GT.AND P1, PT, R0.reuse, 0x88, P1 ;  /* 0x000000880000780c */ /* 0x040fe20000f24270 */
[----:B------:R-:W-:Y:S01]  /*1ffd0*/  @P6 STG.E.U16 desc[UR36][R8.64+0x160], R15 ;  /* 0x0001600f08006986 */ /* 0x000fe2000c101524 */
[----:B------:R-:W-:Y:S02]  /*1ffe0*/  F2FP.F16.F32.PACK_AB R12, RZ, R12 ;  /* 0x0000000cff0c723e */ /* 0x000fe400000000ff */
[C---:B------:R-:W-:Y:S01]  /*1fff0*/  ISETP.GT.AND P6, PT, R3.reuse, 0xc1, PT ;  /* 0x000000c10300780c */ /* 0x040fe20003fc4270 */
[----:B------:R-:W-:Y:S01]  /*20000*/  @P2 STG.E.U16 desc[UR36][R10.64+0x160], R19 ;  /* 0x000160130a002986 */ /* 0x000fe2000c101524 */
[----:B------:R-:W-:Y:S02]  /*20010*/  F2FP.F16.F32.PACK_AB R110, RZ, R110 ;  /* 0x0000006eff6e723e */ /* 0x000fe400000000ff */
[----:B------:R-:W-:Y:S01]  /*20020*/  ISETP.GT.AND P2, PT, R0, RZ, P6 ;  /* 0x000000ff0000720c */ /* 0x000fe20003744270 */
[----:B------:R-:W-:Y:S01]  /*20030*/  @P3 STG.E.U16 desc[UR36][R10.64+0x162], R20 ;  /* 0x000162140a003986 */ /* 0x000fe2000c101524 */
[----:B------:R-:W-:-:S02]  /*20040*/  ISETP.GT.AND P3, PT, R3, 0xc0, PT ;  /* 0x000000c00300780c */ /* 0x000fc40003f64270 */
[----:B------:R-:W-:Y:S01]  /*20050*/  F2FP.F16.F32.PACK_AB R111, RZ, R111 ;  /* 0x0000006fff6f723e */ /* 0x000fe200000000ff */
[----:B------:R-:W-:Y:S01]  /*20060*/  @P4 STG.E.U16 desc[UR36][R8.64+0x170], R21 ;  /* 0x0001701508004986 */ /* 0x000fe2000c101524 */
[C---:B------:R-:W-:Y:S02]  /*20070*/  ISETP.GT.AND P4, PT, R3.reuse, 0xc9, PT ;  /* 0x000000c90300780c */ /* 0x040fe40003f84270 */
[----:B------:R-:W-:Y:S01]  /*20080*/  F2FP.F16.F32.PACK_AB R112, RZ, R112 ;  /* 0x00000070ff70723e */ /* 0x000fe200000000ff */
[----:B------:R-:W-:Y:S01]  /*20090*/  @P5 STG.E.U16 desc[UR36][R8.64+0x172], R216 ;  /* 0x000172d808005986 */ /* 0x000fe2000c101524 */
[----:B------:R-:W-:Y:S02]  /*200a0*/  ISETP.GT.AND P5, PT, R3, 0xc8, PT ;  /* 0x000000c80300780c */ /* 0x000fe40003fa4270 */
[----:B------:R-:W-:Y:S01]  /*200b0*/  F2FP.F16.F32.PACK_AB R113, RZ, R113 ;  /* 0x00000071ff71723e */ /* 0x000fe200000000ff */
[----:B------:R-:W-:Y:S01]  /*200c0*/  @P0 STG.E.U16 desc[UR36][R10.64+0x170], R13 ;  /* 0x0001700d0a000986 */ /* 0x000fe2000c101524 */
[----:B------:R-:W-:-:S02]  /*200d0*/  ISETP.GT.AND P0, PT, R0, RZ, P3 ;  /* 0x000000ff0000720c */ /* 0x000fc40001f04270 */
[C---:B------:R-:W-:Y:S01]  /*200e0*/  ISETP.GT.AND P3, PT, R0.reuse, 0x8, P3 ;  /* 0x000000080000780c */ /* 0x040fe20001f64270 */
[----:B------:R0:W-:Y:S01]  /*200f0*/  @P1 STG.E.U16 desc[UR36][R10.64+0x172], R12 ;  /* 0x0001720c0a001986 */ /* 0x0001e2000c101524 */
[C---:B------:R-:W-:Y:S02]  /*20100*/  ISETP.GT.AND P1, PT, R0.reuse, RZ, P5 ;  /* 0x000000ff0000720c */ /* 0x040fe40002f24270 */
[----:B------:R-:W-:Y:S02]  /*20110*/  F2FP.F16.F32.PACK_AB R114, RZ, R114 ;  /* 0x00000072ff72723e */ /* 0x000fe400000000ff */
[----:B------:R-:W-:Y:S02]  /*20120*/  F2FP.F16.F32.PACK_AB R115, RZ, R115 ;  /* 0x00000073ff73723e */ /* 0x000fe400000000ff */
[----:B------:R-:W-:Y:S02]  /*20130*/  F2FP.F16.F32.PACK_AB R116, RZ, R116 ;  /* 0x00000074ff74723e */ /* 0x000fe400000000ff */
[----:B------:R-:W-:Y:S01]  /*20140*/  F2FP.F16.F32.PACK_AB R117, RZ, R117 ;  /* 0x00000075ff75723e */ /* 0x000fe200000000ff */
[----:B------:R-:W-:Y:S01]  /*20150*/  @P0 STG.E.U16 desc[UR36][R4.64+0x180], R120 ;  /* 0x0001807804000986 */ /* 0x000fe2000c101524 */
[----:B------:R-:W-:-:S02]  /*20160*/  ISETP.GT.AND P0, PT, R0, 0x8, P6 ;  /* 0x000000080000780c */ /* 0x000fc40003704270 */
[----:B------:R-:W-:Y:S01]  /*20170*/  F2FP.F16.F32.PACK_AB R118, RZ, R118 ;  /* 0x00000076ff76723e */ /* 0x000fe200000000ff */
[----:B------:R-:W-:Y:S01]  /*20180*/  @P2 STG.E.U16 desc[UR36][R4.64+0x182], R121 ;  /* 0x0001827904002986 */ /* 0x000fe2000c101524 */
[----:B------:R-:W-:Y:S02]  /*20190*/  ISETP.GT.AND P2, PT, R0, RZ, P4 ;  /* 0x000000ff0000720c */ /* 0x000fe40002744270 */
[----:B------:R-:W-:Y:S01]  /*201a0*/  F2FP.F16.F32.PACK_AB R119, RZ, R119 ;  /* 0x00000077ff77723e */ /* 0x000fe200000000ff */
[----:B------:R-:W-:Y:S01]  /*201b0*/  @P3 STG.E.U16 desc[UR36][R6.64+0x180], R122 ;  /* 0x0001807a06003986 */ /* 0x000fe2000c101524 */
[----:B------:R-:W-:-:S05]  /*201c0*/  ISETP.GT.AND P3, PT, R3, 0xd0, PT ;  /* 0x000000d00300780c */ /* 0x000fca0003f64270 */
[----:B------:R-:W-:Y:S01]  /*201d0*/  @P0 STG.E.U16 desc[UR36][R6.64+0x182], R123 ;  /* 0x0001827b06000986 */ /* 0x000fe2000c101524 */
[C---:B------:R-:W-:Y:S02]  /*201e0*/  ISETP.GT.AND P0, PT, R0.reuse, 0x8, P5 ;  /* 0x000000080000780c */ /* 0x040fe40002f04270 */
[C---:B------:R-:W-:Y:S01]  /*201f0*/  ISETP.GT.AND P5, PT, R3.reuse, 0x168, PT ;  /* 0x000001680300780c */ /* 0x040fe20003fa4270 */
[----:B------:R-:W-:Y:S01]  /*20200*/  @P1 STG.E.U16 desc[UR36][R4.64+0x190], R124 ;  /* 0x0001907c04001986 */ /* 0x000fe2000c101524 */
[----:B------:R-:W-:Y:S02]  /*20210*/  ISETP.GT.AND P1, PT, R0, 0x8, P4 ;  /* 0x000000080000780c */ /* 0x000fe40002724270 */
[C---:B------:R-:W-:Y:S01]  /*20220*/  ISETP.GT.AND P4, PT, R3.reuse, 0x171, PT ;  /* 0x000001710300780c */ /* 0x040fe20003f84270 */
[----:B------:R-:W-:Y:S01]  /*20230*/  @P2 STG.E.U16 desc[UR36][R4.64+0x192], R125 ;  /* 0x0001927d04002986 */ /* 0x000fe2000c101524 */
[----:B------:R-:W-:-:S05]  /*20240*/  ISETP.GT.AND P2, PT, R3, 0xd1, PT ;  /* 0x000000d10300780c */ /* 0x000fca0003f44270 */
[----:B------:R-:W-:Y:S01]  /*20250*/  @P0 STG.E.U16 desc[UR36][R6.64+0x190], R126 ;  /* 0x0001907e06000986 */ /* 0x000fe2000c101524 */
[----:B------:R-:W-:-:S03]  /*20260*/  ISETP.GT.AND P0, PT, R0, RZ, P3 ;  /* 0x000000ff0000720c */ /* 0x000fc60001f04270 */
[----:B------:R-:W-:Y:S01]  /*20270*/  @P1 STG.E.U16 desc[UR36][R6.64+0x192], R127 ;  /* 0x0001927f06001986 */ /* 0x000fe2000c101524 */
[----:B------:R-:W-:-:S09]  /*20280*/  ISETP.GT.AND P1, PT, R3, 0xd9, PT ;  /* 0x000000d90300780c */ /* 0x000fd20003f24270 */
[----:B------:R-:W-:Y:S01]  /*20290*/  @P0 STG.E.U16 desc[UR36][R4.64+0x1a0], R128 ;  /* 0x0001a08004000986 */ /* 0x000fe2000c101524 */
[----:B------:R-:W-:-:S13]  /*202a0*/  ISETP.GT.AND P0, PT, R0, RZ, P2 ;  /* 0x000000ff0000720c */ /* 0x000fda0001704270 */
[----:B------:R-:W-:Y:S01]  /*202b0*/  @P0 STG.E.U16 desc[UR36][R4.64+0x1a2], R129 ;  /* 0x0001a28104000986 */ /* 0x000fe2000c101524 */
[----:B------:R-:W-:Y:S02]  /*202c0*/  ISETP.GT.AND P0, PT, R0, 0x8, P3 ;  /* 0x000000080000780c */ /* 0x000fe40001f04270 */
[----:B------:R-:W-:-:S11]  /*202d0*/  ISETP.GT.AND P3, PT, R3, 0x169, PT ;  /* 0x000001690300780c */ /* 0x000fd60003f64270 */
[----:B------:R-:W-:Y:S01]  /*202e0*/  @P0 STG.E.U16 desc[UR36][R6.64+0x1a0], R130 ;  /* 0x0001a08206000986 */ /* 0x000fe2000c101524 */
[----:B------:R-:W-:Y:S02]  /*202f0*/  ISETP.GT.AND P0, PT, R0, 0x8, P2 ;  /* 0x000000080000780c */ /* 0x000fe40001704270 */
[----:B------:R-:W-:-:S11]  /*20300*/  ISETP.GT.AND P2, PT, R3, 0xd8, PT ;  /* 0x000000d80300780c */ /* 0x000fd60003f44270 */
[----:B------:R-:W-:Y:S01]  /*20310*/  @P0 STG.E.U16 desc[UR36][R6.64+0x1a2], R131 ;  /* 0x0001a28306000986 */ /* 0x000fe2000c101524 */
[----:B0-----:R-:W-:-:S04]  /*20320*/  IADD3 R10, P0, R8, UR5, RZ ;  /* 0x00000005080a7c10 */ /* 0x001fc8000ff1e0ff */
[----:B------:R-:W-:Y:S02]  /*20330*/  IADD3.X R11, R9, UR4, RZ, P0, !PT ;  /* 0x00000004090b7c10 */ /* 0x000fe400087fe4ff */
[----:B------:R-:W-:-:S13]  /*20340*/  ISETP.GT.AND P0, PT, R0, RZ, P2 ;  /* 0x000000ff0000720c */ /* 0x000fda0001704270 */
        /* <DEDUP_REMOVED lines=176> */
[----:B------:R-:W-:-:S13]  /*20e50*/  ISETP.GT.AND P0, PT, R0, 0x8, P1 ;  /* 0x000000080000780c */ /* 0x000fda0000f04270 */
[----:B------:R-:W-:Y:S01]  /*20e60*/  @P0 STG.E.U16 desc[UR36][R6.64+0x2c2], R203 ;  /* 0x0002c2cb06000986 */ /* 0x000fe2000c101524 */
[----:B------:R-:W-:-:S13]  /*20e70*/  ISETP.GT.AND P0, PT, R0, RZ, P5 ;  /* 0x000000ff0000720c */ /* 0x000fda0002f04270 */
[----:B------:R-:W-:Y:S01]  /*20e80*/  @P0 STG.E.U16 desc[UR36][R4.64+0x2d0], R204 ;  /* 0x0002d0cc04000986 */ /* 0x000fe2000c101524 */
[----:B------:R-:W-:-:S13]  /*20e90*/  ISETP.GT.AND P0, PT, R0, RZ, P3 ;  /* 0x000000ff0000720c */ /* 0x000fda0001f04270 */
[----:B------:R-:W-:Y:S01]  /*20ea0*/  @P0 STG.E.U16 desc[UR36][R4.64+0x2d2], R205 ;  /* 0x0002d2cd04000986 */ /* 0x000fe2000c101524 */
[----:B------:R-:W-:-:S13]  /*20eb0*/  ISETP.GT.AND P0, PT, R0, 0x8, P5 ;  /* 0x000000080000780c */ /* 0x000fda0002f04270 */
[----:B------:R-:W-:Y:S01]  /*20ec0*/  @P0 STG.E.U16 desc[UR36][R6.64+0x2d0], R206 ;  /* 0x0002d0ce06000986 */ /* 0x000fe2000c101524 */
[----:B------:R-:W-:-:S13]  /*20ed0*/  ISETP.GT.AND P0, PT, R0, 0x8, P3 ;  /* 0x000000080000780c */ /* 0x000fda0001f04270 */
[----:B------:R-:W-:Y:S01]  /*20ee0*/  @P0 STG.E.U16 desc[UR36][R6.64+0x2d2], R207 ;  /* 0x0002d2cf06000986 */ /* 0x000fe2000c101524 */
[----:B------:R-:W-:-:S04]  /*20ef0*/  ISETP.GT.AND P0, PT, R3, 0x170, PT ;  /* 0x000001700300780c */ /* 0x000fc80003f04270 */
        /* <DEDUP_REMOVED lines=8> */
[----:B------:R-:W-:-:S13]  /*20f80*/  ISETP.GT.AND P1, PT, R0, RZ, P2 ;  /* 0x000000ff0000720c */ /* 0x000fda0001724270 */
[----:B------:R-:W-:Y:S01]  /*20f90*/  @P1 STG.E.U16 desc[UR36][R4.64+0x2f0], R212 ;  /* 0x0002f0d404001986 */ /* 0x000fe2000c101524 */
[----:B------:R-:W-:-:S04]  /*20fa0*/  ISETP.GT.AND P1, PT, R3, 0x179, PT ;  /* 0x000001790300780c */ /* 0x000fc80003f24270 */
[----:B------:R-:W-:-:S13]  /*20fb0*/  ISETP.GT.AND P6, PT, R0, RZ, P1 ;  /* 0x000000ff0000720c */ /* 0x000fda0000fc4270 */
[----:B------:R0:W-:Y:S01]  /*20fc0*/  @P6 STG.E.U16 desc[UR36][R4.64+0x2f2], R213 ;  /* 0x0002f2d504006986 */ /* 0x0001e2000c101524 */
[----:B------:R-:W-:-:S13]  /*20fd0*/  ISETP.GT.AND P6, PT, R0, 0x8, P2 ;  /* 0x000000080000780c */ /* 0x000fda00017c4270 */
[----:B0-----:R-:W-:Y:S02]  /*20fe0*/  @P6 IMAD.MOV.U32 R4, RZ, RZ, R6 ;  /* 0x000000ffff046224 */ /* 0x001fe400078e0006 */
[----:B------:R-:W-:-:S05]  /*20ff0*/  @P6 IMAD.MOV.U32 R5, RZ, RZ, R7 ;  /* 0x000000ffff056224 */ /* 0x000fca00078e0007 */
[----:B------:R0:W-:Y:S01]  /*21000*/  @P6 STG.E.U16 desc[UR36][R4.64+0x2f0], R214 ;  /* 0x0002f0d604006986 */ /* 0x0001e2000c101524 */
[----:B------:R-:W-:-:S13]  /*21010*/  ISETP.GT.AND P6, PT, R0, 0x8, P1 ;  /* 0x000000080000780c */ /* 0x000fda0000fc4270 */
[----:B------:R0:W-:Y:S01]  /*21020*/  @P6 STG.E.U16 desc[UR36][R6.64+0x2f2], R215 ;  /* 0x0002f2d706006986 */ /* 0x0001e2000c101524 */
[----:B------:R-:W-:-:S04]  /*21030*/  ISETP.GT.AND P6, PT, R3, 0xc0, PT ;  /* 0x000000c00300780c */ /* 0x000fc80003fc4270 */
        /* <DEDUP_REMOVED lines=251> */
[C---:B------:R-:W-:Y:S02]  /*21ff0*/  ISETP.GT.AND P6, PT, R0.reuse, 0x80, P5 ;  /* 0x000000800000780c */ /* 0x040fe40002fc4270 */
[----:B------:R-:W-:-:S11]  /*22000*/  ISETP.GT.AND P5, PT, R0, 0x88, P5 ;  /* 0x000000880000780c */ /* 0x000fd60002fa4270 */
[----:B------:R0:W-:Y:S01]  /*22010*/  @P6 STG.E.U16 desc[UR36][R8.64+0x2d0], R108 ;  /* 0x0002d06c08006986 */ /* 0x0001e2000c101524 */
[C---:B------:R-:W-:Y:S02]  /*22020*/  ISETP.GT.AND P6, PT, R0.reuse, 0x80, P3 ;  /* 0x000000800000780c */ /* 0x040fe40001fc4270 */
[----:B------:R-:W-:-:S11]  /*22030*/  ISETP.GT.AND P3, PT, R0, 0x88, P3 ;  /* 0x000000880000780c */ /* 0x000fd60001f64270 */
[----:B------:R0:W-:Y:S01]  /*22040*/  @P6 STG.E.U16 desc[UR36][R8.64+0x2d2], R109 ;  /* 0x0002d26d08006986 */ /* 0x0001e2000c101524 */
[C---:B------:R-:W-:Y:S02]  /*22050*/  ISETP.GT.AND P6, PT, R0.reuse, 0x80, P0 ;  /* 0x000000800000780c */ /* 0x040fe400007c4270 */
[C---:B------:R-:W-:Y:S01]  /*22060*/  ISETP.GT.AND P0, PT, R0.reuse, 0x88, P0 ;  /* 0x000000880000780c */ /* 0x040fe20000704270 */
[----:B------:R0:W-:Y:S01]  /*22070*/  @P5 STG.E.U16 desc[UR36][R10.64+0x2d0], R110 ;  /* 0x0002d06e0a005986 */ /* 0x0001e2000c101524 */
[C---:B------:R-:W-:Y:S02]  /*22080*/  ISETP.GT.AND P5, PT, R0.reuse, 0x80, P4 ;  /* 0x000000800000780c */ /* 0x040fe400027a4270 */
[C---:B------:R-:W-:Y:S01]  /*22090*/  ISETP.GT.AND P4, PT, R0.reuse, 0x88, P4 ;  /* 0x000000880000780c */ /* 0x040fe20002784270 */
[----:B------:R0:W-:Y:S01]  /*220a0*/  @P3 STG.E.U16 desc[UR36][R10.64+0x2d2], R111 ;  /* 0x0002d26f0a003986 */ /* 0x0001e2000c101524 */
[C---:B------:R-:W-:Y:S02]  /*220b0*/  ISETP.GT.AND P3, PT, R0.reuse, 0x80, P1 ;  /* 0x000000800000780c */ /* 0x040fe40000f64270 */
[----:B------:R-:W-:-:S03]  /*220c0*/  ISETP.GT.AND P1, PT, R0, 0x88, P1 ;  /* 0x000000880000780c */ /* 0x000fc60000f24270 */
[----:B------:R0:W-:Y:S01]  /*220d0*/  @P6 STG.E.U16 desc[UR36][R8.64+0x2e0], R112 ;  /* 0x0002e07008006986 */ /* 0x0001e2000c101524 */
[C---:B------:R-:W-:Y:S02]  /*220e0*/  ISETP.GT.AND P6, PT, R0.reuse, 0x80, P2 ;  /* 0x000000800000780c */ /* 0x040fe400017c4270 */
[----:B------:R-:W-:Y:S01]  /*220f0*/  ISETP.GT.AND P2, PT, R0, 0x88, P2 ;  /* 0x000000880000780c */ /* 0x000fe20001744270 */
[----:B------:R0:W-:Y:S04]  /*22100*/  @P5 STG.E.U16 desc[UR36][R8.64+0x2e2], R113 ;  /* 0x0002e27108005986 */ /* 0x0001e8000c101524 */
[----:B------:R0:W-:Y:S04]  /*22110*/  @P0 STG.E.U16 desc[UR36][R10.64+0x2e0], R114 ;  /* 0x0002e0720a000986 */ /* 0x0001e8000c101524 */
[----:B------:R0:W-:Y:S04]  /*22120*/  @P4 STG.E.U16 desc[UR36][R10.64+0x2e2], R115 ;  /* 0x0002e2730a004986 */ /* 0x0001e8000c101524 */
[----:B------:R0:W-:Y:S04]  /*22130*/  @P6 STG.E.U16 desc[UR36][R8.64+0x2f0], R116 ;  /* 0x0002f07408006986 */ /* 0x0001e8000c101524 */
[----:B------:R0:W-:Y:S04]  /*22140*/  @P3 STG.E.U16 desc[UR36][R8.64+0x2f2], R117 ;  /* 0x0002f27508003986 */ /* 0x0001e8000c101524 */
[----:B------:R0:W-:Y:S04]  /*22150*/  @P2 STG.E.U16 desc[UR36][R10.64+0x2f0], R118 ;  /* 0x0002f0760a002986 */ /* 0x0001e8000c101524 */
[----:B------:R0:W-:Y:S02]  /*22160*/  @P1 STG.E.U16 desc[UR36][R10.64+0x2f2], R119 ;  /* 0x0002f2770a001986 */ /* 0x0001e4000c101524 */
.L_x_796:
[----:B------:R-:W-:Y:S05]  /*22170*/  BSYNC B0 ;  /* 0x0000000000007941 */ /* 0x000fea0003800000 */
.L_x_32:
[----:B0-----:R-:W2:Y:S04]  /*22180*/  LDL.LU R5, [R1+0x304] ;  /* 0x0003040001057983 */ /* 0x001ea80000300800 */
[----:B------:R-:W2:Y:S01]  /*22190*/  LDL.LU R4, [R1+0x308] ;  /* 0x0003080001047983 */ /* 0x000ea20000300800 */
[----:B------:R-:W-:Y:S01]  /*221a0*/  ULDC UR4, c[0x0][0xc] ;  /* 0x0000030000047ab9 */ /* 0x000fe20000000800 */
[----:B------:R-:W-:Y:S01]  /*221b0*/  ULDC UR5, c[0x0][0x10] ;  /* 0x0000040000057ab9 */ /* 0x000fe20000000800 */
[----:B------:R-:W2:Y:S01]  /*221c0*/  LDC R3, c[0x0][0x14] ;  /* 0x00000500ff037b82 */ /* 0x000ea20000000800 */
[----:B------:R-:W-:Y:S01]  /*221d0*/  UIMAD.WIDE.U32 UR4, UR4, UR5, URZ ;  /* 0x00000005040472a5 */ /* 0x000fe2000f8e003f */
[----:B------:R-:W-:Y:S01]  /*221e0*/  PRMT R0, RZ, 0x7610, R0 ;  /* 0x00007610ff007816 */ /* 0x000fe20000000000 */
[----:B------:R-:W-:Y:S01]  /*221f0*/  UMOV UR42, 0xffffffff ;  /* 0xffffffff002a7882 */ /* 0x000fe20000000000 */
[----:B------:R-:W-:-:S03]  /*22200*/  UMOV UR43, 0xffffffff ;  /* 0xffffffff002b7882 */ /* 0x000fc60000000000 */
[----:B--2---:R-:W-:-:S04]  /*22210*/  IMAD.WIDE.U32 R4, R3, UR4, R4 ;  /* 0x0000000403047c25 */ /* 0x004fc8000f8e0004 */
[----:B------:R-:W-:Y:S01]  /*22220*/  IMAD R3, R3, UR5, RZ ;  /* 0x0000000503037c24 */ /* 0x000fe2000f8e02ff */
[----:B------:R-:W-:Y:S01]  /*22230*/  ULDC.64 UR4, c[0x0][0x650] ;  /* 0x0001940000047ab9 */ /* 0x000fe20000000a00 */
[----:B------:R-:W-:Y:S01]  /*22240*/  IMAD.MOV.U32 R7, RZ, RZ, R4 ;  /* 0x000000ffff077224 */ /* 0x000fe200078e0004 */
[----:B------:R-:W-:Y:S01]  /*22250*/  ISETP.GE.U32.AND P0, PT, R4, UR4, PT ;  /* 0x0000000404007c0c */ /* 0x000fe2000bf06070 */
[----:B------:R-:W-:-:S05]  /*22260*/  IMAD.IADD R6, R5, 0x1, R3 ;  /* 0x0000000105067824 */ /* 0x000fca00078e0203 */
[----:B------:R0:W-:Y:S01]  /*22270*/  STL [R1+0x304], R6 ;  /* 0x0003040601007387 */ /* 0x0001e20000100800 */
[----:B------:R-:W-:-:S03]  /*22280*/  ISETP.GE.U32.AND.EX P0, PT, R6, UR5, PT, P0 ;  /* 0x0000000506007c0c */ /* 0x000fc6000bf06100 */
[----:B------:R0:W-:Y:S10]  /*22290*/  STL [R1+0x308], R7 ;  /* 0x0003080701007387 */ /* 0x0001f40000100800 */
[----:B0-----:R-:W-:Y:S05]  /*222a0*/  @P0 BRA `(.L_x_797) ;  /* 0x0000000400880947 */ /* 0x001fea0003800000 */
[----:B------:R-:W0:Y:S01]  /*222b0*/  S2UR UR6, SR_CTAID.X ;  /* 0x00000000000679c3 */ /* 0x000e220000002500 */
[----:B------:R-:W-:Y:S01]  /*222c0*/  ULDC.64 UR12, c[0x0][0x628] ;  /* 0x00018a00000c7ab9 */ /* 0x000fe20000000a00 */
[----:B------:R-:W-:Y:S01]  /*222d0*/  ULDC UR4, c[0x0][0x150] ;  /* 0x0000540000047ab9 */ /* 0x000fe20000000800 */
[----:B------:R-:W-:Y:S01]  /*222e0*/  ISETP.NE.U32.AND P0, PT, RZ, UR12, PT ;  /* 0x0000000cff007c0c */ /* 0x000fe2000bf05070 */
[----:B------:R-:W-:Y:S01]  /*222f0*/  ULDC UR15, c[0x0][0x630] ;  /* 0x00018c00000f7ab9 */ /* 0x000fe20000000800 */
[C---:B------:R-:W-:Y:S01]  /*22300*/  R2UR UR16, R7.reuse ;  /* 0x00000000071072ca */ /* 0x040fe200000e0000 */
[----:B------:R-:W-:Y:S01]  /*22310*/  ULDC UR19, c[0x0][0x154] ;  /* 0x0000550000137ab9 */ /* 0x000fe20000000800 */
[----:B------:R-:W-:Y:S01]  /*22320*/  ISETP.NE.AND.EX P0, PT, RZ, UR13, PT, P0 ;  /* 0x0000000dff007c0c */ /* 0x000fe2000bf05300 */
[----:B------:R-:W2:Y:S01]  /*22330*/  S2UR UR18, SR_CTAID.Y ;  /* 0x00000000001279c3 */ /* 0x000ea20000002600 */
[----:B------:R-:W-:Y:S02]  /*22340*/  R2UR UR17, R6 ;  /* 0x00000000061172ca */ /* 0x000fe400000e0000 */
[----:B------:R-:W-:-:S02]  /*22350*/  R2UR UR10, R7 ;  /* 0x00000000070a72ca */ /* 0x000fc400000e0000 */
[----:B------:R-:W-:Y:S02]  /*22360*/  R2UR UR11, R6 ;  /* 0x00000000060b72ca */ /* 0x000fe400000e0000 */
[----:B0-----:R-:W-:-:S05]  /*22370*/  I2FP.F32.U32 R0, UR6 ;  /* 0x0000000600007c45 */ /* 0x001fca0008201000 */
[----:B------:R-:W-:-:S04]  /*22380*/  FMUL R0, R0, UR4 ;  /* 0x0000000400007c20 */ /* 0x000fc80008400000 */
[----:B------:R0:W0:Y:S01]  /*22390*/  F2I.U32.TRUNC.NTZ R3, R0 ;  /* 0x0000000000037305 */ /* 0x000022000020f000 */
[----:B--2---:R-:W-:Y:S05]  /*223a0*/  @!P0 BRA `(.L_x_798) ;  /* 0x0000000000308947 */ /* 0x004fea0003800000 */
        /* <DEDUP_REMOVED lines=12> */
.L_x_798:
[----:B------:R-:W-:Y:S01]  /*22470*/  USHF.R.U64 UR43, UR10, UR15, UR11 ;  /* 0x0000000f0a2b7299 */ /* 0x000fe2000800120b */
[----:B0-----:R-:W-:Y:S01]  /*22480*/  I2FP.F32.U32 R0, UR18 ;  /* 0x0000001200007c45 */ /* 0x001fe20008201000 */
[----:B------:R-:W-:Y:S02]  /*22490*/  USHF.R.U32.HI UR4, URZ, UR15, UR11 ;  /* 0x0000000f3f047299 */ /* 0x000fe4000801160b */
[----:B------:R-:W-:Y:S02]  /*224a0*/  UIADD3 UR10, UP0, URZ, -UR43, URZ ;  /* 0x8000002b3f0a7290 */ /* 0x000fe4000ff1e03f */
[----:B------:R-:W-:Y:S01]  /*224b0*/  FMUL R0, R0, UR19 ;  /* 0x0000001300007c20 */ /* 0x000fe20008400000 */
[----:B------:R-:W-:Y:S01]  /*224c0*/  ULDC.64 UR12, c[0x0][0x620] ;  /* 0x00018800000c7ab9 */ /* 0x000fe20000000a00 */
[----:B------:R-:W-:Y:S01]  /*224d0*/  UIADD3.X UR4, URZ, ~UR4, URZ, UP0, !UPT ;  /* 0x800000043f047290 */ /* 0x000fe200087fe43f */
[----:B------:R-:W-:Y:S01]  /*224e0*/  UMOV UR8, UR16 ;  /* 0x0000001000087c82 */ /* 0x000fe20008000000 */
[----:B------:R-:W-:-:S02]  /*224f0*/  UMOV UR9, UR17 ;  /* 0x0000001100097c82 */ /* 0x000fc40008000000 */
[----:B------:R-:W-:Y:S01]  /*22500*/  UIMAD UR4, UR4, UR12, URZ ;  /* 0x0000000c040472a4 */ /* 0x000fe2000f8e023f */
[----:B------:R-:W0:Y:S01]  /*22510*/  F2I.U32.TRUNC.NTZ R0, R0 ;  /* 0x0000000000007305 */ /* 0x000e22000020f000 */
[----:B------:R-:W-:Y:S01]  /*22520*/  UIMAD.WIDE.U32 UR8, UR10, UR12, UR8 ;  /* 0x0000000c0a0872a5 */ /* 0x000fe2000f8e0008 */
[----:B------:R-:W-:Y:S01]  /*22530*/  R2UR UR12, R3 ;  /* 0x00000000030c72ca */ /* 0x000fe200000e0000 */
[----:B------:R-:W-:Y:S01]  /*22540*/  UIMAD UR10, UR10, UR13, UR4 ;  /* 0x0000000d0a0a72a4 */ /* 0x000fe2000f8e0204 */
[----:B------:R-:W-:Y:S01]  /*22550*/  ULDC UR11, c[0x0][0x618] ;  /* 0x00018600000b7ab9 */ /* 0x000fe20000000800 */
[----:B------:R-:W-:Y:S02]  /*22560*/  ULDC UR21, c[0x0][0x658] ;  /* 0x0001960000157ab9 */ /* 0x000fe40000000800 */
[----:B------:R-:W-:Y:S01]  /*22570*/  UIADD3 UR9, UR9, UR10, URZ ;  /* 0x0000000a09097290 */ /* 0x000fe2000fffe03f */
[----:B------:R-:W-:Y:S01]  /*22580*/  UMOV UR15, 0xffffffff ;  /* 0xffffffff000f7882 */ /* 0x000fe20000000000 */
[----:B------:R-:W-:Y:S01]  /*22590*/  ULDC.64 UR4, c[0x0][0x640] ;  /* 0x0001900000047ab9 */ /* 0x000fe20000000a00 */
[----:B------:R-:W-:Y:S01]  /*225a0*/  USHF.L.U32 UR15, UR15, UR21, URZ ;  /* 0x000000150f0f7299 */ /* 0x000fe2000800063f */
[----:B------:R-:W-:Y:S01]  /*225b0*/  ISETP.NE.U32.AND P0, PT, RZ, UR4, PT ;  /* 0x00000004ff007c0c */ /* 0x000fe2000bf05070 */
[----:B------:R-:W-:-:S02]  /*225c0*/  USHF.R.U64 UR16, UR8, UR11, UR9 ;  /* 0x0000000b08107299 */ /* 0x000fc40008001209 */
[----:B------:R-:W-:Y:S01]  /*225d0*/  USHF.R.U32.HI UR8, URZ, UR11, UR9 ;  /* 0x0000000b3f087299 */ /* 0x000fe20008011609 */
[----:B0-----:R-:W-:Y:S01]  /*225e0*/  R2UR UR14, R0 ;  /* 0x00000000000e72ca */ /* 0x001fe200000e0000 */
[----:B------:R-:W-:Y:S01]  /*225f0*/  ULDC UR17, c[0x0][0x608] ;  /* 0x0001820000117ab9 */ /* 0x000fe20000000800 */
[----:B------:R-:W-:Y:S01]  /*22600*/  ULOP3.LUT UR41, URZ, UR15, URZ, 0x33, !UPT ;  /* 0x0000000f3f297292 */ /* 0x000fe2000f8e333f */
[----:B------:R-:W-:Y:S01]  /*22610*/  ISETP.NE.AND.EX P0, PT, RZ, UR5, PT, P0 ;  /* 0x00000005ff007c0c */ /* 0x000fe2000bf05300 */
[----:B------:R-:W-:Y:S02]  /*22620*/  USHF.R.U64 UR15, UR16, UR17, UR8 ;  /* 0x00000011100f7299 */ /* 0x000fe40008001208 */
[----:B------:R-:W-:Y:S02]  /*22630*/  USHF.R.U32.HI UR8, URZ, UR17, UR8 ;  /* 0x000000113f087299 */ /* 0x000fe40008011608 */
[----:B------:R-:W-:Y:S02]  /*22640*/  UIADD3 UR12, -UR12, URZ, URZ ;  /* 0x0000003f0c0c7290 */ /* 0x000fe4000fffe13f */
[----:B------:R-:W-:Y:S01]  /*22650*/  USHF.R.U64 UR17, UR15, UR21, UR8 ;  /* 0x000000150f117299 */ /* 0x000fe20008001208 */
[----:B------:R-:W-:Y:S01]  /*22660*/  UMOV UR19, 0x1 ;  /* 0x0000000100137882 */ /* 0x000fe20000000000 */
[----:B------:R-:W-:Y:S01]  /*22670*/  ULDC UR13, c[0x0][0x144] ;  /* 0x00005100000d7ab9 */ /* 0x000fe20000000800 */
[----:B------:R-:W-:Y:S01]  /*22680*/  ULDC UR7, c[0x0][0x600] ;  /* 0x0001800000077ab9 */ /* 0x000fe20000000800 */
[----:B------:R-:W-:-:S02]  /*22690*/  USHF.L.U32 UR24, UR19, UR21, URZ ;  /* 0x0000001513187299 */ /* 0x000fc4000800063f */
[----:B------:R-:W-:Y:S02]  /*226a0*/  USHF.R.U32.HI UR8, URZ, UR21, UR8 ;  /* 0x000000153f087299 */ /* 0x000fe40008011608 */
[----:B------:R-:W-:Y:S02]  /*226b0*/  UIMAD UR21, UR13, UR12, UR6 ;  /* 0x0000000c0d1572a4 */ /* 0x000fe4000f8e0206 */
[----:B------:R-:W-:Y:S02]  /*226c0*/  UIADD3 UR20, UR7, -0x1, URZ ;  /* 0xffffffff07147890 */ /* 0x000fe4000fffe03f */
[----:B------:R-:W-:Y:S01]  /*226d0*/  UIADD3 UR19, -UR14, URZ, URZ ;  /* 0x0000003f0e137290 */ /* 0x000fe2000fffe13f */
[----:B------:R-:W-:Y:S01]  /*226e0*/  ULDC UR25, c[0x0][0x148] ;  /* 0x0000520000197ab9 */ /* 0x000fe20000000800 */
[----:B------:R-:W-:Y:S01]  /*226f0*/  ULDC UR22, c[0x0][0x648] ;  /* 0x0001920000167ab9 */ /* 0x000fe20000000800 */
[----:B------:R-:W-:Y:S01]  /*22700*/  ULDC UR23, c[0x0][0x638] ;  /* 0x00018e0000177ab9 */ /* 0x000fe20000000800 */
        /* <DEDUP_REMOVED lines=14> */
.L_x_799:
[----:B------:R-:W-:Y:S01]  /*227f0*/  UISETP.NE.AND UP0, UPT, UR46, URZ, UPT ;  /* 0x0000003f2e00728c */ /* 0x000fe2000bf05270 */
[----:B------:R-:W-:Y:S01]  /*22800*/  IMAD.MOV.U32 R0, RZ, RZ, 0x1 ;  /* 0x00000001ff007424 */ /* 0x000fe200078e00ff */
[----:B------:R-:W-:Y:S02]  /*22810*/  USHF.R.U64 UR4, UR6, UR22, UR8 ;  /* 0x0000001606047299 */ /* 0x000fe40008001208 */
[----:B------:R-:W-:Y:S02]  /*22820*/  ULOP3.LUT UR41, UR15, UR41, URZ, 0xc0, !UPT ;  /* 0x000000290f297292 */ /* 0x000fe4000f8ec03f */
[----:B------:R-:W-:Y:S02]  /*22830*/  UIADD3 UR5, -UR4, URZ, URZ ;  /* 0x0000003f04057290 */ /* 0x000fe4000fffe13f */
[----:B------:R-:W-:Y:S02]  /*22840*/  UIMAD UR41, UR24, UR4, UR41 ;  /* 0x00000004182972a4 */ /* 0x000fe4000f8e0229 */
[----:B------:R-:W-:-:S02]  /*22850*/  ULOP3.LUT UR16, UR16, UR20, URZ, 0xc0, !UPT ;  /* 0x0000001410107292 */ /* 0x000fc4000f8ec03f */
[----:B------:R-:W-:Y:S02]  /*22860*/  @UP0 UIMAD UR21, UR25, UR19, UR18 ;  /* 0x00000013191502a4 */ /* 0x000fe4000f8e0212 */
[----:B------:R-:W-:-:S03]  /*22870*/  UIMAD UR4, UR5, UR23, UR17 ;  /* 0x00000017050472a4 */ /* 0x000fc6000f8e0211 */
[----:B------:R-:W-:Y:S01]  /*22880*/  ULDC UR5, c[0x0][0x610] ;  /* 0x0001840000057ab9 */ /* 0x000fe20000000800 */
[----:B------:R-:W-:Y:S02]  /*22890*/  UIMAD UR4, UR4, UR7, UR16 ;  /* 0x00000007040472a4 */ /* 0x000fe4000f8e0210 */
[----:B------:R-:W-:-:S04]  /*228a0*/  UIMAD UR41, UR41, UR5, UR21 ;  /* 0x00000005292972a4 */ /* 0x000fc8000f8e0215 */
[----:B------:R-:W-:Y:S02]  /*228b0*/  USEL UR42, UR4, UR41, !UP0 ;  /* 0x00000029042a7287 */ /* 0x000fe4000c000000 */
[----:B------:R-:W-:-:S12]  /*228c0*/  USEL UR41, UR41, UR4, !UP0 ;  /* 0x0000000429297287 */ /* 0x000fd8000c000000 */
.L_x_797:
[----:B------:R-:W-:-:S13]  /*228d0*/  LOP3.LUT P0, RZ, R0, 0xff, RZ, 0xc0, !PT ;  /* 0x000000ff00ff7812 */ /* 0x000fda000780c0ff */
[----:B------:R-:W-:Y:S05]  /*228e0*/  @P0 BRA `(.L_x_800) ;  /* 0xfffffde800bc0947 */ /* 0x000fea000383ffff */
[----:B------:R-:W-:Y:S05]  /*228f0*/  EXIT ;  /* 0x000000000000794d */ /* 0x000fea0003800000 */
.L_x_7:
[----:B------:R-:W2:Y:S01]  /*22900*/  LDL R5, [R1+0x308] ;  /* 0x0003080001057983 */ /* 0x000ea20000100800 */
[----:B------:R-:W-:-:S03]  /*22910*/  ULDC.64 UR4, c[0x0][0x650] ;  /* 0x0001940000047ab9 */ /* 0x000fc60000000a00 */
[----:B------:R-:W3:Y:S01]  /*22920*/  LDL R4, [R1+0x304] ;  /* 0x0003040001047983 */ /* 0x000ee20000100800 */
[----:B------:R-:W-:Y:S01]  /*22930*/  PRMT R0, RZ, 0x7610, R0 ;  /* 0x00007610ff007816 */ /* 0x000fe20000000000 */
[----:B------:R-:W-:Y:S02]  /*22940*/  IMAD.MOV.U32 R3, RZ, RZ, -0x1 ;  /* 0xffffffffff037424 */ /* 0x000fe400078e00ff */
[----:B------:R-:W-:Y:S02]  /*22950*/  IMAD.MOV.U32 R2, RZ, RZ, -0x1 ;  /* 0xffffffffff027424 */ /* 0x000fe400078e00ff */
[----:B------:R-:W-:Y:S01]  /*22960*/  IMAD.MOV.U32 R10, RZ, RZ, -0x1 ;  /* 0xffffffffff0a7424 */ /* 0x000fe200078e00ff */
[----:B--2---:R-:W-:-:S04]  /*22970*/  ISETP.GE.U32.AND P0, PT, R5, UR4, PT ;  /* 0x0000000405007c0c */ /* 0x004fc8000bf06070 */
[----:B---3--:R-:W-:-:S13]  /*22980*/  ISETP.GE.U32.AND.EX P0, PT, R4, UR5, PT, P0 ;  /* 0x0000000504007c0c */ /* 0x008fda000bf06100 */
        /* <DEDUP_REMOVED lines=21> */
.L_x_802:
[----:B------:R-:W-:Y:S01]  /*22ae0*/  USHF.R.U64 UR4, UR14, UR19, UR15 ;  /* 0x000000130e047299 */ /* 0x000fe2000800120f */
[----:B------:R-:W-:Y:S01]  /*22af0*/  R2UR UR7, R4 ;  /* 0x00000000040772ca */ /* 0x000fe200000e0000 */
[----:B------:R-:W-:Y:S02]  /*22b00*/  USHF.R.U32.HI UR5, URZ, UR19, UR15 ;  /* 0x000000133f057299 */ /* 0x000fe4000801160f */
[----:B------:R-:W-:Y:S01]  /*22b10*/  UIADD3 UR13, UP0, URZ, -UR4, URZ ;  /* 0x800000043f0d7290 */ /* 0x000fe2000ff1e03f */
[----:B------:R-:W-:Y:S01]  /*22b20*/  ULDC.64 UR14, c[0x0][0x620] ;  /* 0x00018800000e7ab9 */ /* 0x000fe20000000a00 */
[----:B------:R-:W-:Y:S02]  /*22b30*/  UMOV UR6, UR20 ;  /* 0x0000001400067c82 */ /* 0x000fe40008000000 */
[----:B------:R-:W-:Y:S02]  /*22b40*/  UIADD3.X UR5, URZ, ~UR5, URZ, UP0, !UPT ;  /* 0x800000053f057290 */ /* 0x000fe400087fe43f */
[----:B------:R-:W-:-:S02]  /*22b50*/  UISETP.NE.AND UP1, UPT, UR46, URZ, UPT ;  /* 0x0000003f2e00728c */ /* 0x000fc4000bf25270 */
[----:B------:R-:W-:Y:S02]  /*22b60*/  UIMAD UR5, UR5, UR14, URZ ;  /* 0x0000000e050572a4 */ /* 0x000fe4000f8e023f */
[----:B------:R-:W-:Y:S02]  /*22b70*/  UIMAD.WIDE.U32 UR6, UR13, UR14, UR6 ;  /* 0x0000000e0d0672a5 */ /* 0x000fe4000f8e0006 */
[----:B------:R-:W-:Y:S01]  /*22b80*/  UIMAD UR5, UR13, UR15, UR5 ;  /* 0x0000000f0d0572a4 */ /* 0x000fe2000f8e0205 */
[----:B------:R-:W-:Y:S02]  /*22b90*/  ULDC UR14, c[0x0][0x608] ;  /* 0x00018200000e7ab9 */ /* 0x000fe40000000800 */
[----:B------:R-:W-:Y:S01]  /*22ba0*/  ULDC UR13, c[0x0][0x618] ;  /* 0x00018600000d7ab9 */ /* 0x000fe20000000800 */
[----:B------:R-:W-:Y:S01]  /*22bb0*/  UIADD3 UR5, UR7, UR5, URZ ;  /* 0x0000000507057290 */ /* 0x000fe2000fffe03f */
[----:B------:R-:W-:Y:S01]  /*22bc0*/  ULDC UR22, c[0x0][0x658] ;  /* 0x0001960000167ab9 */ /* 0x000fe20000000800 */
[----:B------:R-:W-:-:S02]  /*22bd0*/  @UP1 UIMAD UR8, UR11, UR12, UR10 ;  /* 0x0000000c0b0812a4 */ /* 0x000fc4000f8e020a */
[----:B------:R-:W-:Y:S02]  /*22be0*/  USHF.R.U64 UR17, UR6, UR13, UR5 ;  /* 0x0000000d06117299 */ /* 0x000fe40008001205 */
[----:B------:R-:W-:Y:S01]  /*22bf0*/  USHF.R.U32.HI UR5, URZ, UR13, UR5 ;  /* 0x0000000d3f057299 */ /* 0x000fe20008011605 */
[----:B------:R-:W-:Y:S01]  /*22c00*/  ULDC.64 UR6, c[0x0][0x640] ;  /* 0x0001900000067ab9 */ /* 0x000fe20000000a00 */
[----:B------:R-:W-:Y:S01]  /*22c10*/  UMOV UR10, 0xffffffff ;  /* 0xffffffff000a7882 */ /* 0x000fe20000000000 */
[----:B------:R-:W-:Y:S01]  /*22c20*/  ISETP.NE.U32.AND P0, PT, RZ, UR6, PT ;  /* 0x00000006ff007c0c */ /* 0x000fe2000bf05070 */
[----:B------:R-:W-:Y:S02]  /*22c30*/  USHF.R.U64 UR18, UR17, UR14, UR5 ;  /* 0x0000000e11127299 */ /* 0x000fe40008001205 */
[----:B------:R-:W-:Y:S01]  /*22c40*/  USHF.R.U32.HI UR5, URZ, UR14, UR5 ;  /* 0x0000000e3f057299 */ /* 0x000fe20008011605 */
[----:B------:R-:W-:Y:S01]  /*22c50*/  ISETP.NE.AND.EX P0, PT, RZ, UR7, PT, P0 ;  /* 0x00000007ff007c0c */ /* 0x000fe2000bf05300 */
[----:B------:R-:W-:-:S02]  /*22c60*/  USHF.L.U32 UR11, UR10, UR22, URZ ;  /* 0x000000160a0b7299 */ /* 0x000fc4000800063f */
[----:B------:R-:W-:Y:S01]  /*22c70*/  USHF.R.U64 UR19, UR18, UR22, UR5 ;  /* 0x0000001612137299 */ /* 0x000fe20008001205 */
[----:B------:R-:W-:Y:S01]  /*22c80*/  ULDC UR20, c[0x0][0x600] ;  /* 0x0001800000147ab9 */ /* 0x000fe20000000800 */
[----:B------:R-:W-:Y:S02]  /*22c90*/  USHF.R.U32.HI UR10, URZ, UR22, UR5 ;  /* 0x000000163f0a7299 */ /* 0x000fe40008011605 */
[----:B------:R-:W-:Y:S02]  /*22ca0*/  UIADD3 UR21, UR20, -0x1, URZ ;  /* 0xffffffff14157890 */ /* 0x000fe4000fffe03f */
[----:B------:R-:W-:Y:S01]  /*22cb0*/  ULOP3.LUT UR26, URZ, UR11, URZ, 0x33, !UPT ;  /* 0x0000000b3f1a7292 */ /* 0x000fe2000f8e333f */
        /* <DEDUP_REMOVED lines=17> */
.L_x_803:
[----:B------:R-:W-:Y:S01]  /*22dd0*/  USHF.R.U64 UR6, UR5, UR23, UR10 ;  /* 0x0000001705067299 */ /* 0x000fe2000800120a */
[----:B------:R-:W-:Y:S01]  /*22de0*/  IMAD.MOV.U32 R0, RZ, RZ, 0x1 ;  /* 0x00000001ff007424 */ /* 0x000fe200078e00ff */
[----:B------:R-:W-:Y:S01]  /*22df0*/  USHF.L.U32 UR25, UR25, UR22, URZ ;  /* 0x0000001619197299 */ /* 0x000fe2000800063f */
[----:B------:R-:W-:Y:S01]  /*22e00*/  IMAD.U32 R10, RZ, RZ, UR4 ;  /* 0x00000004ff0a7e24 */ /* 0x000fe2000f8e00ff */
[----:B------:R-:W-:Y:S02]  /*22e10*/  ULOP3.LUT UR5, UR18, UR26, URZ, 0xc0, !UPT ;  /* 0x0000001a12057292 */ /* 0x000fe4000f8ec03f */
[----:B------:R-:W-:Y:S02]  /*22e20*/  UIADD3 UR7, -UR6, URZ, URZ ;  /* 0x0000003f06077290 */ /* 0x000fe4000fffe13f */
[----:B------:R-:W-:Y:S02]  /*22e30*/  UIMAD UR6, UR25, UR6, UR5 ;  /* 0x00000006190672a4 */ /* 0x000fe4000f8e0205 */
[----:B------:R-:W-:-:S02]  /*22e40*/  ULOP3.LUT UR17, UR17, UR21, URZ, 0xc0, !UPT ;  /* 0x0000001511117292 */ /* 0x000fc4000f8ec03f */
[----:B------:R-:W-:Y:S02]  /*22e50*/  UIMAD UR5, UR7, UR24, UR19 ;  /* 0x00000018070572a4 */ /* 0x000fe4000f8e0213 */
[----:B------:R-:W-:Y:S01]  /*22e60*/  UISETP.NE.AND UP0, UPT, UR46, URZ, UPT ;  /* 0x0000003f2e00728c */ /* 0x000fe2000bf05270 */
[----:B------:R-:W-:Y:S01]  /*22e70*/  ULDC UR7, c[0x0][0x610] ;  /* 0x0001840000077ab9 */ /* 0x000fe20000000800 */
[----:B------:R-:W-:Y:S02]  /*22e80*/  UIMAD UR5, UR5, UR20, UR17 ;  /* 0x00000014050572a4 */ /* 0x000fe4000f8e0211 */
[----:B------:R-:W-:-:S04]  /*22e90*/  UIMAD UR8, UR6, UR7, UR8 ;  /* 0x00000007060872a4 */ /* 0x000fc8000f8e0208 */
[----:B------:R-:W-:Y:S02]  /*22ea0*/  USEL UR6, UR5, UR8, !UP0 ;  /* 0x0000000805067287 */ /* 0x000fe4000c000000 */
[----:B------:R-:W-:-:S04]  /*22eb0*/  USEL UR8, UR8, UR5, !UP0 ;  /* 0x0000000508087287 */ /* 0x000fc8000c000000 */
[----:B------:R-:W-:Y:S02]  /*22ec0*/  IMAD.U32 R2, RZ, RZ, UR6 ;  /* 0x00000006ff027e24 */ /* 0x000fe4000f8e00ff */
[----:B------:R-:W-:-:S07]  /*22ed0*/  IMAD.U32 R3, RZ, RZ, UR8 ;  /* 0x00000008ff037e24 */ /* 0x000fce000f8e00ff */
.L_x_801:
[----:B------:R-:W-:-:S08]  /*22ee0*/  NOP ;  /* 0x0000000000007918 */ /* 0x000fd00000000000 */
[----:B0-----:R-:W0:-:S00]  /*22ef0*/  USETMAXREG.DEALLOC.CTAPOOL 0x18 ;  /* 0x00000018000079c8 */ /* 0x001e0000080e0500 */
[----:B------:R-:W-:-:S13]  /*22f00*/  ISETP.NE.AND P0, PT, RZ, UR9, PT ;  /* 0x00000009ff007c0c */ /* 0x000fda000bf05270 */
[----:B------:R-:W-:Y:S05]  /*22f10*/  @P0 EXIT ;  /* 0x000000000000094d */ /* 0x000fea0003800000 */
[----:B0-----:R-:W-:Y:S01]  /*22f20*/  LOP3.LUT P0, RZ, R0, 0xff, RZ, 0xc0, !PT ;  /* 0x000000ff00ff7812 */ /* 0x001fe2000780c0ff */
[----:B------:R-:W-:Y:S02]  /*22f30*/  IMAD.MOV.U32 R6, RZ, RZ, 0x1 ;  /* 0x00000001ff067424 */ /* 0x000fe400078e00ff */
[----:B------:R-:W-:-:S10]  /*22f40*/  IMAD.MOV.U32 R7, RZ, RZ, RZ ;  /* 0x000000ffff077224 */ /* 0x000fd400078e00ff */
[----:B------:R-:W-:Y:S05]  /*22f50*/  @!P0 BRA `(.L_x_804) ;  /* 0x0000000c006c8947 */ /* 0x000fea0003800000 */
[----:B------:R-:W0:Y:S01]  /*22f60*/  LDC R0, c[0x0][0x28c] ;  /* 0x0000a300ff007b82 */ /* 0x000e220000000800 */
[----:B------:R-:W1:Y:S01]  /*22f70*/  S2R R11, SR_CgaCtaId ;  /* 0x00000000000b7919 */ /* 0x000e620000008800 */
[----:B------:R-:W-:Y:S01]  /*22f80*/  ULDC UR5, c[0x0][0x658] ;  /* 0x0001960000057ab9 */ /* 0x000fe20000000800 */
[----:B------:R-:W-:Y:S01]  /*22f90*/  UMOV UR7, 0xffffffff ;  /* 0xffffffff00077882 */ /* 0x000fe20000000000 */
[----:B------:R-:W-:Y:S01]  /*22fa0*/  ULDC UR6, c[0x0][0xc] ;  /* 0x0000030000067ab9 */ /* 0x000fe20000000800 */
[----:B------:R-:W-:Y:S01]  /*22fb0*/  USHF.L.U32 UR9, UR7, UR5, URZ ;  /* 0x0000000507097299 */ /* 0x000fe2000800063f */
[----:B------:R-:W-:Y:S01]  /*22fc0*/  BSSY B0, `(.L_x_804) ;  /* 0x00000d4000007945 */ /* 0x000fe20003800000 */
[----:B------:R-:W-:Y:S01]  /*22fd0*/  UMOV UR8, 0x1 ;  /* 0x0000000100087882 */ /* 0x000fe20000000000 */
[----:B------:R-:W-:Y:S01]  /*22fe0*/  ULDC UR7, c[0x0][0x10] ;  /* 0x0000040000077ab9 */ /* 0x000fe20000000800 */
[----:B------:R-:W-:Y:S01]  /*22ff0*/  USHF.L.U32 UR5, UR8, UR5, URZ ;  /* 0x0000000508057299 */ /* 0x000fe2000800063f */
[----:B------:R-:W-:Y:S01]  /*23000*/  IMAD.MOV.U32 R8, RZ, RZ, 0x1 ;  /* 0x00000001ff087424 */ /* 0x000fe200078e00ff */
[----:B------:R-:W-:Y:S01]  /*23010*/  UIMAD.WIDE.U32 UR6, UR6, UR7, URZ ;  /* 0x00000007060672a5 */ /* 0x000fe2000f8e003f */
[----:B------:R-:W-:Y:S01]  /*23020*/  IMAD.MOV.U32 R6, RZ, RZ, 0x1 ;  /* 0x00000001ff067424 */ /* 0x000fe200078e00ff */
[----:B------:R-:W-:Y:S01]  /*23030*/  ULDC UR8, c[0x0][0x14] ;  /* 0x0000050000087ab9 */ /* 0x000fe20000000800 */
[----:B------:R-:W-:Y:S01]  /*23040*/  IMAD.MOV.U32 R7, RZ, RZ, RZ ;  /* 0x000000ffff077224 */ /* 0x000fe200078e00ff */
[----:B------:R-:W-:-:S02]  /*23050*/  UIMAD.WIDE.U32 UR20, UR6, UR8, URZ ;  /* 0x00000008061472a5 */ /* 0x000fc4000f8e003f */
[----:B------:R-:W-:Y:S01]  /*23060*/  UIMAD UR7, UR7, UR8, URZ ;  /* 0x00000008070772a4 */ /* 0x000fe2000f8e023f */
[----:B------:R-:W-:Y:S01]  /*23070*/  ULDC UR4, c[0x0][0x600] ;  /* 0x0001800000047ab9 */ /* 0x000fe20000000800 */
[----:B------:R-:W-:Y:S02]  /*23080*/  ULOP3.LUT UR24, UR40, 0x2, URZ, 0xfc, !UPT ;  /* 0x0000000228187892 */ /* 0x000fe4000f8efc3f */
[----:B------:R-:W-:Y:S01]  /*23090*/  UIADD3 UR4, UR4, -0x1, URZ ;  /* 0xffffffff04047890 */ /* 0x000fe2000fffe03f */
[----:B0-----:R-:W-:Y:S01]  /*230a0*/  VIADD R0, R0, 0x1f ;  /* 0x0000001f00007836 */ /* 0x001fe20000000000 */
[----:B------:R-:W-:Y:S02]  /*230b0*/  ULOP3.LUT UR6, URZ, UR9, URZ, 0x33, !UPT ;  /* 0x000000093f067292 */ /* 0x000fe4000f8e333f */
[----:B------:R-:W-:Y:S02]  /*230c0*/  UIADD3 UR7, UR21, UR7, URZ ;  /* 0x0000000715077290 */ /* 0x000fe4000fffe03f */
[----:B------:R-:W-:Y:S01]  /*230d0*/  SHF.R.S32.HI R5, RZ, 0x1f, R0 ;  /* 0x0000001fff057819 */ /* 0x000fe20000011400 */
[----:B------:R-:W-:-:S03]  /*230e0*/  ULDC.64 UR22, c[0x0][0x198] ;  /* 0x0000660000167ab9 */ /* 0x000fc60000000a00 */
[----:B------:R-:W-:Y:S02]  /*230f0*/  LEA.HI R0, R5, R0, RZ, 0x5 ;  /* 0x0000000005007211 */ /* 0x000fe400078f28ff */
[----:B-1----:R-:W-:Y:S02]  /*23100*/  LOP3.LUT R11, R11, 0x1, RZ, 0xc0, !PT ;  /* 0x000000010b0b7812 */ /* 0x002fe400078ec0ff */
[----:B------:R-:W-:-:S05]  /*23110*/  SHF.R.S32.HI R0, RZ, 0x5, R0 ;  /* 0x00000005ff007819 */ /* 0x000fca0000011400 */
[----:B------:R-:W-:-:S07]  /*23120*/  VIADD R16, R0, 0x1 ;  /* 0x0000000100107836 */ /* 0x000fce0000000000 */
.L_x_815:
[----:B------:R-:W-:-:S03]  /*23130*/  UMOV UR8, 0xffffffff ;  /* 0xffffffff00087882 */ /* 0x000fc60000000000 */
[----:B------:R-:W-:Y:S05]  /*23140*/  BRA.DIV UR8, `(.L_x_805) ;  /* 0x0000001208047947 */ /* 0x000fea000b800000 */
[----:B------:R-:W-:-:S13]  /*23150*/  ELECT P6, URZ, PT ;  /* 0x00000000003f782f */ /* 0x000fda00038c0000 */
.L_x_827:
[----:B------:R-:W0:Y:S01]  /*23160*/  LDC R4, c[0x0][0x28c] ;  /* 0x0000a300ff047b82 */ /* 0x000e220000000800 */
[----:B------:R-:W-:Y:S01]  /*23170*/  BSSY B1, `(.L_x_806) ;  /* 0x000003c000017945 */ /* 0x000fe20003800000 */
[----:B0-----:R-:W-:-:S13]  /*23180*/  ISETP.LT.OR P6, PT, R4, 0x1, !P6 ;  /* 0x000000010400780c */ /* 0x001fda00077c1670 */
[----:B------:R-:W-:Y:S05]  /*23190*/  @P6 BRA `(.L_x_807) ;  /* 0x0000000000e46947 */ /* 0x000fea0003800000 */
[----:B------:R-:W-:Y:S02]  /*231a0*/  IMAD R5, R2, 0x2, R11 ;  /* 0x0000000202057824 */ /* 0x000fe400078e020b */
[----:B------:R-:W-:Y:S02]  /*231b0*/  IMAD.SHL.U32 R2, R3, 0x100, RZ ;  /* 0x0000010003027824 */ /* 0x000fe400078e00ff */
[----:B------:R-:W-:Y:S02]  /*231c0*/  IMAD R5, R5, 0xc0, RZ ;  /* 0x000000c005057824 */ /* 0x000fe400078e02ff */
[----:B------:R-:W-:Y:S02]  /*231d0*/  IMAD.MOV.U32 R13, RZ, RZ, RZ ;  /* 0x000000ffff0d7224 */ /* 0x000fe400078e00ff */
[----:B------:R-:W-:Y:S02]  /*231e0*/  IMAD.MOV.U32 R4, RZ, RZ, R16 ;  /* 0x000000ffff047224 */ /* 0x000fe400078e0010 */
[----:B------:R-:W-:-:S02]  /*231f0*/  IMAD.MOV.U32 R3, RZ, RZ, R6 ;  /* 0x000000ffff037224 */ /* 0x000fc400078e0006 */
[----:B------:R-:W-:-:S07]  /*23200*/  IMAD.MOV.U32 R12, RZ, RZ, R7 ;  /* 0x000000ffff0c7224 */ /* 0x000fce00078e0007 */
.L_x_810:
[----:B------:R-:W0:Y:S01]  /*23210*/  S2R R14, SR_CgaCtaId ;  /* 0x00000000000e7919 */ /* 0x000e220000008800 */
[----:B------:R-:W-:-:S04]  /*23220*/  MOV R9, 0x400 ;  /* 0x0000040000097802 */ /* 0x000fc80000000f00 */
[----:B0-----:R-:W-:Y:S02]  /*23230*/  LEA R9, R14, R9, 0x18 ;  /* 0x000000090e097211 */ /* 0x001fe400078ec0ff */
[----:B------:R-:W-:-:S03]  /*23240*/  SHF.L.U32 R14, R3, 0x1f, RZ ;  /* 0x0000001f030e7819 */ /* 0x000fc600000006ff */
[----:B------:R-:W-:-:S04]  /*23250*/  IMAD R15, R12, 0x8, R9 ;  /* 0x000000080c0f7824 */ /* 0x000fc800078e0209 */
[----:B------:R-:W0:Y:S02]  /*23260*/  SYNCS.PHASECHK.TRANS64.TRYWAIT P0, [R15+URZ+0x28], R14 ;  /* 0x0000280e0f0075a7 */ /* 0x000e24000800017f */
[----:B0-----:R-:W-:Y:S05]  /*23270*/  @!P0 BRA `(.L_x_808) ;  /* 0x0000000c00d88947 */ /* 0x001fea0003800000 */
.L_x_828:
[----:B------:R-:W1:Y:S01]  /*23280*/  S2R R17, SR_TID.X ;  /* 0x0000000000117919 */ /* 0x000e620000002100 */
[----:B------:R-:W-:-:S04]  /*23290*/  UPRMT UR8, UR24, 0x9910, URZ ;  /* 0x0000991018087896 */ /* 0x000fc8000800003f */
[----:B------:R-:W-:Y:S01]  /*232a0*/  UISETP.NE.AND UP0, UPT, UR8, 0x2, UPT ;  /* 0x000000020800788c */ /* 0x000fe2000bf05270 */
[----:B-1----:R-:W-:-:S13]  /*232b0*/  LOP3.LUT P0, RZ, R17, 0x7f, RZ, 0xc0, !PT ;  /* 0x0000007f11ff7812 */ /* 0x002fda000780c0ff */
[----:B0-----:R-:W0:Y:S02]  /*232c0*/  @!P0 LDC R14, c[0x0][0x500] ;  /* 0x00014000ff0e8b82 */ /* 0x001e240000000800 */
[----:B0-----:R0:W-:Y:S01]  /*232d0*/  @!P0 SYNCS.ARRIVE.TRANS64 RZ, [R15+URZ], R14 ;  /* 0x0000000e0fff89a7 */ /* 0x0011e2000800003f */
[----:B------:R-:W-:-:S13]  /*232e0*/  PLOP3.LUT P0, PT, PT, PT, UP0, 0x80, 0x0 ;  /* 0x000000000000781c */ /* 0x000fda0003f0f008 */
[----:B0-----:R-:W-:Y:S05]  /*232f0*/  @P0 BRA `(.L_x_809) ;  /* 0x0000000000040947 */ /* 0x001fea0003800000 */
[----:B------:R-:W-:Y:S01]  /*23300*/  BPT.TRAP 0x1 ;  /* 0x000000040000795c */ /* 0x000fe20000300000 */
.L_x_809:
[----:B------:R-:W-:Y:S01]  /*23310*/  IMAD R14, R12, 0x4000, R9 ;  /* 0x000040000c0e7824 */ /* 0x000fe200078e0209 */
[----:B------:R-:W-:Y:S01]  /*23320*/  R2UR UR18, R2 ;  /* 0x00000000021272ca */ /* 0x000fe200000e0000 */
[----:B------:R-:W-:Y:S01]  /*23330*/  VIADD R4, R4, 0xffffffff ;  /* 0xffffffff04047836 */ /* 0x000fe20000000000 */
[----:B------:R-:W-:Y:S01]  /*23340*/  R2UR UR9, R15 ;  /* 0x000000000f0972ca */ /* 0x000fe200000e0000 */
[----:B------:R-:W-:Y:S01]  /*23350*/  UIADD3 UR14, UP0, UR22, 0xf0, URZ ;  /* 0x000000f0160e7890 */ /* 0x000fe2000ff1e03f */
[----:B------:R-:W-:Y:S01]  /*23360*/  R2UR UR8, R14 ;  /* 0x000000000e0872ca */ /* 0x000fe200000e0000 */
[----:B------:R-:W-:Y:S01]  /*23370*/  IMAD R14, R12, 0x2, R11 ;  /* 0x000000020c0e7824 */ /* 0x000fe200078e020b */
[----:B------:R-:W-:Y:S01]  /*23380*/  R2UR UR10, R13 ;  /* 0x000000000d0a72ca */ /* 0x000fe200000e0000 */
[----:B------:R-:W-:Y:S01]  /*23390*/  UIADD3 UR26, UP1, UR22, 0x1f0, URZ ;  /* 0x000001f0161a7890 */ /* 0x000fe2000ff3e03f */
[----:B------:R-:W-:Y:S01]  /*233a0*/  R2UR UR12, R10 ;  /* 0x000000000a0c72ca */ /* 0x000fe200000e0000 */
[----:B------:R-:W-:Y:S01]  /*233b0*/  IMAD R14, R14, 0x1800, RZ ;  /* 0x000018000e0e7824 */ /* 0x000fe200078e02ff */
[----:B------:R-:W-:Y:S01]  /*233c0*/  R2UR UR19, R5 ;  /* 0x00000000051372ca */ /* 0x000fe200000e0000 */
[----:B------:R-:W-:Y:S01]  /*233d0*/  UIADD3.X UR15, URZ, UR23, URZ, UP0, !UPT ;  /* 0x000000173f0f7290 */ /* 0x000fe200087fe43f */
[----:B------:R-:W-:Y:S01]  /*233e0*/  ISETP.GT.AND P1, PT, R4, 0x1, PT ;  /* 0x000000010400780c */ /* 0x000fe20003f24270 */
[----:B------:R-:W-:Y:S01]  /*233f0*/  IMAD R14, R14, 0x2, R9 ;  /* 0x000000020e0e7824 */ /* 0x000fe200078e0209 */
[----:B------:R-:W-:Y:S01]  /*23400*/  UIADD3.X UR27, URZ, UR23, URZ, UP1, !UPT ;  /* 0x000000173f1b7290 */ /* 0x000fe20008ffe43f */
[----:B------:R-:W-:Y:S01]  /*23410*/  VIADD R12, R12, 0x1 ;  /* 0x000000010c0c7836 */ /* 0x000fe20000000000 */
[----:B------:R-:W-:Y:S01]  /*23420*/  UMOV UR16, 0x0 ;  /* 0x0000000000107882 */ /* 0x000fe20000000000 */
[----:B------:R-:W-:Y:S01]  /*23430*/  UIADD3 UR8, UR8, 0x100, URZ ;  /* 0x0000010008087890 */ /* 0x000fe2000fffe03f */
[----:B------:R-:W-:Y:S01]  /*23440*/  R2UR UR11, R14 ;  /* 0x000000000e0b72ca */ /* 0x000fe200000e0000 */
[----:B------:R-:W-:Y:S01]  /*23450*/  UMOV UR17, 0x10000000 ;  /* 0x1000000000117882 */ /* 0x000fe20000000000 */
[----:B------:R-:W-:Y:S01]  /*23460*/  ISETP.NE.AND P0, PT, R12, 0x5, PT ;  /* 0x000000050c00780c */ /* 0x000fe20003f05270 */
[----:B------:R-:W-:Y:S01]  /*23470*/  UMOV UR25, 0x30000 ;  /* 0x0003000000197882 */ /* 0x000fe20000000000 */
[----:B------:R-:W-:-:S02]  /*23480*/  VIADD R13, R13, 0x20 ;  /* 0x000000200d0d7836 */ /* 0x000fc40000000000 */
[----:B------:R-:W-:Y:S02]  /*23490*/  SEL R14, RZ, 0x1, P0 ;  /* 0x00000001ff0e7807 */ /* 0x000fe40000000000 */
[----:B------:R-:W-:Y:S02]  /*234a0*/  SEL R12, R12, RZ, P0 ;  /* 0x000000ff0c0c7207 */ /* 0x000fe40000000000 */
[----:B------:R-:W-:-:S03]  /*234b0*/  LOP3.LUT R3, R3, R14, RZ, 0x3c, !PT ;  /* 0x0000000e03037212 */ /* 0x000fc600078e3cff */
[----:B------:R-:W-:-:S03]  /*234c0*/  UIADD3 UR13, UR11, 0x14100, URZ ;  /* 0x000141000b0d7890 */ /* 0x000fc6000fffe03f */
[----:B------:R-:W-:Y:S02]  /*234d0*/  UMOV UR11, UR18 ;  /* 0x00000012000b7c82 */ /* 0x000fe40008000000 */
[----:B------:R0:W-:Y:S02]  /*234e0*/  UTMALDG.3D [UR8], [UR14], desc[UR16] ;  /* 0x000010080e0075b4 */ /* 0x0001e40008011000 */
[----:B0-----:R-:W-:Y:S01]  /*234f0*/  UMOV UR8, UR13 ;  /* 0x0000000d00087c82 */ /* 0x001fe20008000000 */
[----:B------:R-:W-:Y:S02]  /*23500*/  UMOV UR11, UR19 ;  /* 0x00000013000b7c82 */ /* 0x000fe40008000000 */
[----:B------:R0:W-:Y:S02]  /*23510*/  UTMALDG.3D.MULTICAST [UR8], [UR26], UR25, desc[UR16] ;  /* 0x000010081a0073b4 */ /* 0x0001e40008011819 */
[----:B0-----:R-:W-:Y:S05]  /*23520*/  @P1 BRA `(.L_x_810) ;  /* 0xfffffffc00381947 */ /* 0x001fea000383ffff */
.L_x_807:
[----:B------:R-:W-:Y:S05]  /*23530*/  BSYNC B1 ;  /* 0x0000000000017941 */ /* 0x000fea0003800000 */
.L_x_806:
[----:B------:R-:W2:Y:S01]  /*23540*/  LDL.LU R15, [R1+0x304] ;  /* 0x00030400010f7983 */ /* 0x000ea20000300800 */
[----:B------:R-:W-:Y:S01]  /*23550*/  LOP3.LUT P0, RZ, R8, 0xff, RZ, 0xc0, !PT ;  /* 0x000000ff08ff7812 */ /* 0x000fe2000780c0ff */
[C---:B------:R-:W-:Y:S01]  /*23560*/  IMAD.IADD R4, R0.reuse, 0x1, R7 ;  /* 0x0000000100047824 */ /* 0x040fe200078e0207 */
[----:B------:R-:W-:Y:S01]  /*23570*/  ULDC.64 UR8, c[0x0][0x650] ;  /* 0x0001940000087ab9 */ /* 0x000fe20000000a00 */
[----:B------:R-:W3:Y:S01]  /*23580*/  LDL.LU R14, [R1+0x308] ;  /* 0x00030800010e7983 */ /* 0x000ee20000300800 */
[----:B------:R-:W-:Y:S01]  /*23590*/  ISETP.GE.U32.AND P1, PT, R0, 0x5, PT ;  /* 0x000000050000780c */ /* 0x000fe20003f26070 */
[----:B------:R-:W-:Y:S01]  /*235a0*/  BSSY B1, `(.L_x_811) ;  /* 0x0000073000017945 */ /* 0x000fe20003800000 */
[----:B------:R-:W-:Y:S01]  /*235b0*/  IMAD.MOV.U32 R10, RZ, RZ, -0x1 ;  /* 0xffffffffff0a7424 */ /* 0x000fe200078e00ff */
[----:B------:R-:W-:-:S06]  /*235c0*/  PRMT R8, RZ, 0x7610, R8 ;  /* 0x00007610ff087816 */ /* 0x000fcc0000000008 */
[----:B------:R-:W0:Y:S01]  /*235d0*/  @P0 S2R R3, SR_CgaCtaId ;  /* 0x0000000000030919 */ /* 0x000e220000008800 */
[----:B------:R-:W-:-:S04]  /*235e0*/  @P0 MOV R2, 0x400 ;  /* 0x0000040000020802 */ /* 0x000fc80000000f00 */
[----:B0-----:R-:W-:-:S04]  /*235f0*/  @P0 LEA R2, R3, R2, 0x18 ;  /* 0x0000000203020211 */ /* 0x001fc800078ec0ff */
[----:B------:R0:W-:Y:S01]  /*23600*/  @P0 SYNCS.ARRIVE.TRANS64.A1T0 RZ, [R2+URZ+0x68], RZ ;  /* 0x000068ff02ff09a7 */ /* 0x0001e2000810003f */
[----:B------:R-:W-:-:S04]  /*23610*/  ISETP.GT.U32.AND P0, PT, R4, 0x4, PT ;  /* 0x000000040400780c */ /* 0x000fc80003f04070 */
[----:B------:R-:W-:Y:S01]  /*23620*/  ISETP.LT.U32.AND P0, PT, R0, 0x5, P0 ;  /* 0x000000050000780c */ /* 0x000fe20000701070 */
[----:B0-----:R-:W-:-:S04]  /*23630*/  IMAD.WIDE.U32 R2, R4, -0x33333333, RZ ;  /* 0xcccccccd04027825 */ /* 0x001fc800078e00ff */
[----:B------:R-:W-:Y:S01]  /*23640*/  IMAD.MOV.U32 R2, RZ, RZ, -0x1 ;  /* 0xffffffffff027424 */ /* 0x000fe200078e00ff */
[----:B------:R-:W-:Y:S02]  /*23650*/  SHF.R.U32.HI R5, RZ, 0x2, R3 ;  /* 0x00000002ff057819 */ /* 0x000fe40000011603 */
[----:B------:R-:W-:-:S03]  /*23660*/  SEL R3, RZ, 0x1, !P0 ;  /* 0x00000001ff037807 */ /* 0x000fc60004000000 */
[--C-:B------:R-:W-:Y:S01]  /*23670*/  IMAD R7, R5, -0x5, R4.reuse ;  /* 0xfffffffb05077824 */ /* 0x100fe200078e0204 */
[----:B------:R-:W-:Y:S01]  /*23680*/  LOP3.LUT R6, R6, R3, RZ, 0x3c, !PT ;  /* 0x0000000306067212 */ /* 0x000fe200078e3cff */
[----:B------:R-:W-:Y:S01]  /*23690*/  IMAD.MOV.U32 R3, RZ, RZ, -0x1 ;  /* 0xffffffffff037424 */ /* 0x000fe200078e00ff */
[----:B------:R-:W-:Y:S02]  /*236a0*/  PRMT R4, RZ, 0x7610, R4 ;  /* 0x00007610ff047816 */ /* 0x000fe40000000004 */
[----:B------:R-:W-:Y:S02]  /*236b0*/  @P1 LOP3.LUT R6, R6, 0x1, R5, 0x78, !PT ;  /* 0x0000000106061812 */ /* 0x000fe400078e7805 */
[----:B---3--:R-:W-:-:S04]  /*236c0*/  IADD3 R14, P0, R14, UR20, RZ ;  /* 0x000000140e0e7c10 */ /* 0x008fc8000ff1e0ff */
[----:B--2---:R-:W-:Y:S01]  /*236d0*/  IADD3.X R15, R15, UR7, RZ, P0, !PT ;  /* 0x000000070f0f7c10 */ /* 0x004fe200087fe4ff */
[----:B------:R0:W-:Y:S01]  /*236e0*/  STL [R1+0x308], R14 ;  /* 0x0003080e01007387 */ /* 0x0001e20000100800 */
[----:B------:R-:W-:-:S03]  /*236f0*/  ISETP.GE.U32.AND P0, PT, R14, UR8, PT ;  /* 0x000000080e007c0c */ /* 0x000fc6000bf06070 */
[----:B------:R0:W-:Y:S01]  /*23700*/  STL [R1+0x304], R15 ;  /* 0x0003040f01007387 */ /* 0x0001e20000100800 */
[----:B------:R-:W-:-:S13]  /*23710*/  ISETP.GE.U32.AND.EX P0, PT, R15, UR9, PT, P0 ;  /* 0x000000090f007c0c */ /* 0x000fda000bf06100 */
[----:B0-----:R-:W-:Y:S05]  /*23720*/  @P0 BRA `(.L_x_812) ;  /* 0x0000000400680947 */ /* 0x001fea0003800000 */
[----:B------:R-:W0:Y:S01]  /*23730*/  S2UR UR8, SR_CTAID.X ;  /* 0x00000000000879c3 */ /* 0x000e220000002500 */
[----:B------:R-:W-:Y:S01]  /*23740*/  ULDC.64 UR10, c[0x0][0x628] ;  /* 0x00018a00000a7ab9 */ /* 0x000fe20000000a00 */
[----:B------:R-:W-:Y:S01]  /*23750*/  ULDC UR9, c[0x0][0x150] ;  /* 0x0000540000097ab9 */ /* 0x000fe20000000800 */
[----:B------:R-:W-:Y:S01]  /*23760*/  ISETP.NE.U32.AND P0, PT, RZ, UR10, PT ;  /* 0x0000000aff007c0c */ /* 0x000fe2000bf05070 */
[----:B------:R-:W-:Y:S01]  /*23770*/  ULDC UR12, c[0x0][0x630] ;  /* 0x00018c00000c7ab9 */ /* 0x000fe20000000800 */
[----:B------:R-:W-:Y:S01]  /*23780*/  ULDC UR14, c[0x0][0x154] ;  /* 0x00005500000e7ab9 */ /* 0x000fe20000000800 */
[----:B------:R-:W-:Y:S01]  /*23790*/  IMAD.MOV.U32 R3, RZ, RZ, R15 ;  /* 0x000000ffff037224 */ /* 0x000fe200078e000f */
[----:B------:R-:W-:Y:S01]  /*237a0*/  ISETP.NE.AND.EX P0, PT, RZ, UR11, PT, P0 ;  /* 0x0000000bff007c0c */ /* 0x000fe2000bf05300 */
[----:B------:R-:W1:Y:S01]  /*237b0*/  S2UR UR13, SR_CTAID.Y ;  /* 0x00000000000d79c3 */ /* 0x000e620000002600 */
[----:B0-----:R-:W-:-:S05]  /*237c0*/  I2FP.F32.U32 R2, UR8 ;  /* 0x0000000800027c45 */ /* 0x001fca0008201000 */
[----:B------:R-:W-:Y:S01]  /*237d0*/  FMUL R9, R2, UR9 ;  /* 0x0000000902097c20 */ /* 0x000fe20008400000 */
[----:B------:R-:W-:Y:S01]  /*237e0*/  IMAD.MOV.U32 R2, RZ, RZ, R14 ;  /* 0x000000ffff027224 */ /* 0x000fe200078e000e */
[----:B-1----:R-:W-:-:S04]  /*237f0*/  I2FP.F32.U32 R12, UR13 ;  /* 0x0000000d000c7c45 */ /* 0x002fc80008201000 */
[----:B------:R-:W0:Y:S01]  /*23800*/  F2I.U32.TRUNC.NTZ R9, R9 ;  /* 0x0000000900097305 */ /* 0x000e22000020f000 */
[----:B------:R-:W-:Y:S05]  /*23810*/  @!P0 BRA `(.L_x_813) ;  /* 0x0000000000288947 */ /* 0x000fea0003800000 */
[----:B------:R-:W-:Y:S02]  /*23820*/  ULDC UR9, c[0x0][0x634] ;  /* 0x00018d0000097ab9 */ /* 0x000fe40000000800 */
[----:B------:R-:W-:-:S05]  /*23830*/  IADD3 R3, P0, R14, UR9, RZ ;  /* 0x000000090e037c10 */ /* 0x000fca000ff1e0ff */
[----:B------:R-:W-:-:S04]  /*23840*/  IMAD.X R13, RZ, RZ, R15, P0 ;  /* 0x000000ffff0d7224 */ /* 0x000fc800000e060f */
[----:B------:R-:W-:-:S04]  /*23850*/  IMAD.WIDE.U32 R4, R13, UR10, RZ ;  /* 0x0000000a0d047c25 */ /* 0x000fc8000f8e00ff */
[----:B------:R-:W-:-:S04]  /*23860*/  IMAD.WIDE.U32 R4, P0, R3, UR11, R4 ;  /* 0x0000000b03047c25 */ /* 0x000fc8000f800004 */
[----:B------:R-:W-:-:S04]  /*23870*/  IMAD.WIDE.U32 R2, R3, UR10, RZ ;  /* 0x0000000a03027c25 */ /* 0x000fc8000f8e00ff */
[----:B------:R-:W-:Y:S01]  /*23880*/  IMAD.MOV.U32 R2, RZ, RZ, R5 ;  /* 0x000000ffff027224 */ /* 0x000fe200078e0005 */
[----:B------:R-:W-:Y:S01]  /*23890*/  IADD3 RZ, P1, R3, R4, RZ ;  /* 0x0000000403ff7210 */ /* 0x000fe20007f3e0ff */
[----:B------:R-:W-:-:S04]  /*238a0*/  IMAD.X R3, RZ, RZ, RZ, P0 ;  /* 0x000000ffff037224 */ /* 0x000fc800000e06ff */
[----:B------:R-:W-:-:S08]  /*238b0*/  IMAD.WIDE.U32.X R2, R13, UR11, R2, P1 ;  /* 0x0000000b0d027c25 */ /* 0x000fd000088e0402 */
.L_x_813:
[--C-:B------:R-:W-:Y:S01]  /*238c0*/  SHF.R.U64 R10, R2, UR12, R3.reuse ;  /* 0x0000000c020a7c19 */ /* 0x100fe20008001203 */
[----:B------:R-:W-:Y:S01]  /*238d0*/  ULDC.64 UR10, c[0x0][0x620] ;  /* 0x00018800000a7ab9 */ /* 0x000fe20000000a00 */
[----:B------:R-:W-:Y:S01]  /*238e0*/  SHF.R.U32.HI R2, RZ, UR12, R3 ;  /* 0x0000000cff027c19 */ /* 0x000fe20008011603 */
[----:B------:R-:W-:Y:S01]  /*238f0*/  FMUL R12, R12, UR14 ;  /* 0x0000000e0c0c7c20 */ /* 0x000fe20008400000 */
[----:B------:R-:W-:Y:S01]  /*23900*/  IADD3 R13, P0, RZ, -R10, RZ ;  /* 0x8000000aff0d7210 */ /* 0x000fe20007f1e0ff */
[----:B------:R-:W-:Y:S01]  /*23910*/  IMAD.MOV.U32 R3, RZ, RZ, R15 ;  /* 0x000000ffff037224 */ /* 0x000fe200078e000f */
[----:B------:R-:W-:Y:S01]  /*23920*/  ULDC.64 UR14, c[0x0][0x640] ;  /* 0x00019000000e7ab9 */ /* 0x000fe20000000a00 */
[----:B0-----:R-:W-:Y:S02]  /*23930*/  R2UR UR9, R9 ;  /* 0x00000000090972ca */ /* 0x001fe400000e0000 */
[----:B------:R-:W-:Y:S01]  /*23940*/  IMAD.X R2, RZ, RZ, ~R2, P0 ;  /* 0x000000ffff027224 */ /* 0x000fe200000e0e02 */
[----:B------:R-:W0:Y:S01]  /*23950*/  F2I.U32.TRUNC.NTZ R12, R12 ;  /* 0x0000000c000c7305 */ /* 0x000e22000020f000 */
[----:B------:R-:W-:-:S02]  /*23960*/  ISETP.NE.U32.AND P0, PT, RZ, UR14, PT ;  /* 0x0000000eff007c0c */ /* 0x000fc4000bf05070 */
[----:B------:R-:W-:Y:S02]  /*23970*/  IMAD R2, R2, UR10, RZ ;  /* 0x0000000a02027c24 */ /* 0x000fe4000f8e02ff */
[----:B------:R-:W-:Y:S02]  /*23980*/  ISETP.NE.AND.EX P0, PT, RZ, UR15, PT, P0 ;  /* 0x0000000fff007c0c */ /* 0x000fe4000bf05300 */
[----:B------:R-:W-:Y:S02]  /*23990*/  IMAD R5, R13, UR11, R2 ;  /* 0x0000000b0d057c24 */ /* 0x000fe4000f8e0202 */
[----:B------:R-:W-:-:S04]  /*239a0*/  IMAD.MOV.U32 R2, RZ, RZ, R14 ;  /* 0x000000ffff027224 */ /* 0x000fc800078e000e */
[----:B------:R-:W-:Y:S01]  /*239b0*/  IMAD.WIDE.U32 R2, R13, UR10, R2 ;  /* 0x0000000a0d027c25 */ /* 0x000fe2000f8e0002 */
[----:B------:R-:W-:Y:S01]  /*239c0*/  ULDC UR10, c[0x0][0x618] ;  /* 0x00018600000a7ab9 */ /* 0x000fe20000000800 */
[----:B0-----:R-:W-:Y:S02]  /*239d0*/  R2UR UR11, R12 ;  /* 0x000000000c0b72ca */ /* 0x001fe400000e0000 */
[----:B------:R-:W-:-:S05]  /*239e0*/  IMAD.IADD R3, R3, 0x1, R5 ;  /* 0x0000000103037824 */ /* 0x000fca00078e0205 */
[--C-:B------:R-:W-:Y:S02]  /*239f0*/  SHF.R.U64 R9, R2, UR10, R3.reuse ;  /* 0x0000000a02097c19 */ /* 0x100fe40008001203 */
[----:B------:R-:W-:Y:S01]  /*23a00*/  SHF.R.U32.HI R2, RZ, UR10, R3 ;  /* 0x0000000aff027c19 */ /* 0x000fe20008011603 */
[----:B------:R-:W-:-:S03]  /*23a10*/  ULDC UR10, c[0x0][0x608] ;  /* 0x00018200000a7ab9 */ /* 0x000fc60000000800 */
[--C-:B------:R-:W-:Y:S02]  /*23a20*/  SHF.R.U64 R12, R9, UR10, R2.reuse ;  /* 0x0000000a090c7c19 */ /* 0x100fe40008001202 */
[----:B------:R-:W-:Y:S01]  /*23a30*/  SHF.R.U32.HI R3, RZ, UR10, R2 ;  /* 0x0000000aff037c19 */ /* 0x000fe20008011602 */
[----:B------:R-:W-:-:S03]  /*23a40*/  ULDC UR10, c[0x0][0x658] ;  /* 0x00019600000a7ab9 */ /* 0x000fc60000000800 */
[--C-:B------:R-:W-:Y:S02]  /*23a50*/  SHF.R.U64 R13, R12, UR10, R3.reuse ;  /* 0x0000000a0c0d7c19 */ /* 0x100fe40008001203 */
[----:B------:R-:W-:-:S03]  /*23a60*/  SHF.R.U32.HI R14, RZ, UR10, R3 ;  /* 0x0000000aff0e7c19 */ /* 0x000fc60008011603 */
[----:B------:R-:W-:Y:S02]  /*23a70*/  IMAD.MOV.U32 R2, RZ, RZ, R13 ;  /* 0x000000ffff027224 */ /* 0x000fe400078e000d */
[----:B------:R-:W-:Y:S01]  /*23a80*/  IMAD.MOV.U32 R3, RZ, RZ, R14 ;  /* 0x000000ffff037224 */ /* 0x000fe200078e000e */
[----:B------:R-:W-:Y:S06]  /*23a90*/  @!P0 BRA `(.L_x_814) ;  /* 0x0000000000288947 */ /* 0x000fec0003800000 */
        /* <DEDUP_REMOVED lines=10> */
.L_x_814:
[----:B------:R-:W-:Y:S01]  /*23b40*/  ULDC UR10, c[0x0][0x648] ;  /* 0x00019200000a7ab9 */ /* 0x000fe20000000800 */
[----:B------:R-:W-:Y:S01]  /*23b50*/  UISETP.NE.AND UP0, UPT, UR46, URZ, UPT ;  /* 0x0000003f2e00728c */ /* 0x000fe2000bf05270 */
[----:B------:R-:W-:Y:S01]  /*23b60*/  SHF.R.U64 R3, R2, UR10, R3 ;  /* 0x0000000a02037c19 */ /* 0x000fe20008001203 */
[----:B------:R-:W-:Y:S01]  /*23b70*/  ULDC UR10, c[0x0][0x638] ;  /* 0x00018e00000a7ab9 */ /* 0x000fe20000000800 */
[----:B------:R-:W-:Y:S01]  /*23b80*/  UIADD3 UR11, -UR11, URZ, URZ ;  /* 0x0000003f0b0b7290 */ /* 0x000fe2000fffe13f */
[----:B------:R-:W-:Y:S02]  /*23b90*/  LOP3.LUT R12, R12, UR6, RZ, 0xc0, !PT ;  /* 0x000000060c0c7c12 */ /* 0x000fe4000f8ec0ff */
[----:B------:R-:W-:Y:S01]  /*23ba0*/  IMAD.MOV R2, RZ, RZ, -R3 ;  /* 0x000000ffff027224 */ /* 0x000fe200078e0a03 */
[----:B------:R-:W-:Y:S02]  /*23bb0*/  LOP3.LUT R4, R9, UR4, RZ, 0xc0, !PT ;  /* 0x0000000409047c12 */ /* 0x000fe4000f8ec0ff */
[----:B------:R-:W-:Y:S01]  /*23bc0*/  IMAD R12, R3, UR5, R12 ;  /* 0x00000005030c7c24 */ /* 0x000fe2000f8e020c */
[----:B------:R-:W-:Y:S01]  /*23bd0*/  PLOP3.LUT P0, PT, PT, PT, UP0, 0x40, 0x0 ;  /* 0x000000000000781c */ /* 0x000fe20003f0e808 */
[----:B------:R-:W-:Y:S01]  /*23be0*/  IMAD R13, R2, UR10, R13 ;  /* 0x0000000a020d7c24 */ /* 0x000fe2000f8e020d */
[----:B------:R-:W-:Y:S01]  /*23bf0*/  UIADD3 UR10, -UR9, URZ, URZ ;  /* 0x0000003f090a7290 */ /* 0x000fe2000fffe13f */
[----:B------:R-:W-:-:S02]  /*23c00*/  PLOP3.LUT P1, PT, PT, PT, UP0, 0x40, 0x0 ;  /* 0x000000000000781c */ /* 0x000fc40003f2e808 */
[----:B------:R-:W-:Y:S02]  /*23c10*/  ULDC UR9, c[0x0][0x144] ;  /* 0x0000510000097ab9 */ /* 0x000fe40000000800 */
[----:B------:R-:W-:-:S03]  /*23c20*/  UIMAD UR8, UR9, UR10, UR8 ;  /* 0x0000000a090872a4 */ /* 0x000fc6000f8e0208 */
[----:B------:R-:W-:Y:S02]  /*23c30*/  ULDC UR9, c[0x0][0x148] ;  /* 0x0000520000097ab9 */ /* 0x000fe40000000800 */
[----:B------:R-:W-:-:S03]  /*23c40*/  @UP0 UIMAD UR8, UR9, UR11, UR13 ;  /* 0x0000000b090802a4 */ /* 0x000fc6000f8e020d */
[----:B------:R-:W-:Y:S02]  /*23c50*/  ULDC UR9, c[0x0][0x600] ;  /* 0x0001800000097ab9 */ /* 0x000fe40000000800 */
[----:B------:R-:W-:Y:S02]  /*23c60*/  IMAD R4, R13, UR9, R4 ;  /* 0x000000090d047c24 */ /* 0x000fe4000f8e0204 */
[----:B------:R-:W-:Y:S01]  /*23c70*/  IMAD.U32 R3, RZ, RZ, UR8 ;  /* 0x00000008ff037e24 */ /* 0x000fe2000f8e00ff */
[----:B------:R-:W-:-:S03]  /*23c80*/  ULDC UR8, c[0x0][0x610] ;  /* 0x0001840000087ab9 */ /* 0x000fc60000000800 */
[----:B------:R-:W-:-:S05]  /*23c90*/  IMAD R3, R12, UR8, R3 ;  /* 0x000000080c037c24 */ /* 0x000fca000f8e0203 */
[----:B------:R-:W-:Y:S02]  /*23ca0*/  SEL R2, R4, R3, P0 ;  /* 0x0000000304027207 */ /* 0x000fe40000000000 */
[----:B------:R-:W-:Y:S01]  /*23cb0*/  SEL R3, R3, R4, P1 ;  /* 0x0000000403037207 */ /* 0x000fe20000800000 */
[----:B------:R-:W-:-:S07]  /*23cc0*/  IMAD.MOV.U32 R4, RZ, RZ, 0x1 ;  /* 0x00000001ff047424 */ /* 0x000fce00078e00ff */
.L_x_812:
[----:B------:R-:W-:Y:S05]  /*23cd0*/  BSYNC B1 ;  /* 0x0000000000017941 */ /* 0x000fea0003800000 */
.L_x_811:
[----:B------:R-:W-:-:S13]  /*23ce0*/  LOP3.LUT P0, RZ, R4, 0xff, RZ, 0xc0, !PT ;  /* 0x000000ff04ff7812 */ /* 0x000fda000780c0ff */
[----:B------:R-:W-:Y:S05]  /*23cf0*/  @P0 BRA `(.L_x_815) ;  /* 0xfffffff4000c0947 */ /* 0x000fea000383ffff */
[----:B------:R-:W-:Y:S05]  /*23d00*/  BSYNC B0 ;  /* 0x0000000000007941 */ /* 0x000fea0003800000 */
.L_x_804:
[----:B------:R-:W-:-:S03]  /*23d10*/  UMOV UR8, 0xffffffff ;  /* 0xffffffff00087882 */ /* 0x000fc60000000000 */
[----:B------:R-:W-:Y:S05]  /*23d20*/  BRA.DIV UR8, `(.L_x_816) ;  /* 0x0000000608407947 */ /* 0x000fea000b800000 */
[----:B------:R-:W-:-:S13]  /*23d30*/  ELECT P6, URZ, PT ;  /* 0x00000000003f782f */ /* 0x000fda00038c0000 */
.L_x_831:
[----:B------:R-:W-:Y:S04]  /*23d40*/  BSSY B0, `(.L_x_817) ;  /* 0x0000035000007945 */ /* 0x000fe80003800000 */
[----:B------:R-:W-:Y:S05]  /*23d50*/  @!P6 BRA `(.L_x_818) ;  /* 0x0000000000cce947 */ /* 0x000fea0003800000 */
[----:B------:R-:W-:-:S04]  /*23d60*/  ULOP3.LUT UR8, UR40, 0x2, URZ, 0xfc, !UPT ;  /* 0x0000000228087892 */ /* 0x000fc8000f8efc3f */
[----:B------:R-:W-:-:S06]  /*23d70*/  UISETP.NE.AND UP0, UPT, UR8, 0x3, UPT ;  /* 0x000000030800788c */ /* 0x000fcc000bf05270 */
[----:B------:R-:W-:-:S13]  /*23d80*/  PLOP3.LUT P0, PT, PT, PT, UP0, 0x80, 0x0 ;  /* 0x000000000000781c */ /* 0x000fda0003f0f008 */
[----:B------:R-:W-:Y:S05]  /*23d90*/  @!P0 BRA `(.L_x_819) ;  /* 0x0000000000048947 */ /* 0x000fea0003800000 */
[----:B------:R-:W-:Y:S01]  /*23da0*/  BPT.TRAP 0x1 ;  /* 0x000000040000795c */ /* 0x000fe20000300000 */
.L_x_819:
[----:B------:R-:W0:Y:S01]  /*23db0*/  S2R R3, SR_CgaCtaId ;  /* 0x0000000000037919 */ /* 0x000e220000008800 */
[----:B------:R-:W-:Y:S02]  /*23dc0*/  MOV R0, 0x400 ;  /* 0x0000040000007802 */ /* 0x000fe40000000f00 */
[----:B------:R-:W-:Y:S02]  /*23dd0*/  SHF.L.U32 R2, R6, 0x1f, RZ ;  /* 0x0000001f06027819 */ /* 0x000fe400000006ff */
[----:B0-----:R-:W-:-:S05]  /*23de0*/  LEA R0, R3, R0, 0x18 ;  /* 0x0000000003007211 */ /* 0x001fca00078ec0ff */
[----:B------:R-:W-:-:S04]  /*23df0*/  VIADD R0, R0, 0x28 ;  /* 0x0000002800007836 */ /* 0x000fc80000000000 */
[----:B------:R-:W-:-:S04]  /*23e00*/  IMAD R3, R7, 0x8, R0 ;  /* 0x0000000807037824 */ /* 0x000fc800078e0200 */
[----:B------:R-:W0:Y:S02]  /*23e10*/  SYNCS.PHASECHK.TRANS64.TRYWAIT P0, [R3+URZ], R2 ;  /* 0x00000002030075a7 */ /* 0x000e24000800017f */
[----:B0-----:R-:W-:Y:S05]  /*23e20*/  @!P0 BRA `(.L_x_820) ;  /* 0x0000000400208947 */ /* 0x001fea0003800000 */
.L_x_832:
[----:B------:R-:W-:-:S05]  /*23e30*/  VIADD R7, R7, 0x1 ;  /* 0x0000000107077836 */ /* 0x000fca0000000000 */
[----:B------:R-:W-:-:S04]  /*23e40*/  ISETP.NE.AND P0, PT, R7, 0x5, PT ;  /* 0x000000050700780c */ /* 0x000fc80003f05270 */
[----:B0-----:R-:W-:Y:S02]  /*23e50*/  SEL R3, RZ, 0x1, P0 ;  /* 0x00000001ff037807 */ /* 0x001fe40000000000 */
[----:B------:R-:W-:Y:S02]  /*23e60*/  SEL R7, R7, RZ, P0 ;  /* 0x000000ff07077207 */ /* 0x000fe40000000000 */
[----:B------:R-:W-:-:S03]  /*23e70*/  LOP3.LUT R6, R6, R3, RZ, 0x3c, !PT ;  /* 0x0000000306067212 */ /* 0x000fc600078e3cff */
[----:B------:R-:W-:Y:S01]  /*23e80*/  IMAD R3, R7, 0x8, R0 ;  /* 0x0000000807037824 */ /* 0x000fe200078e0200 */
[----:B------:R-:W-:-:S04]  /*23e90*/  SHF.L.U32 R2, R6, 0x1f, RZ ;  /* 0x0000001f06027819 */ /* 0x000fc800000006ff */
[----:B------:R-:W0:Y:S02]  /*23ea0*/  SYNCS.PHASECHK.TRANS64.TRYWAIT P0, [R3+URZ], R2 ;  /* 0x00000002030075a7 */ /* 0x000e24000800017f */
[----:B0-----:R-:W-:Y:S05]  /*23eb0*/  @!P0 BRA `(.L_x_821) ;  /* 0x0000000400108947 */ /* 0x001fea0003800000 */
.L_x_833:
[----:B0-----:R-:W-:-:S05]  /*23ec0*/  VIADD R2, R7, 0x1 ;  /* 0x0000000107027836 */ /* 0x001fca0000000000 */
[----:B------:R-:W-:-:S04]  /*23ed0*/  ISETP.NE.AND P0, PT, R2, 0x5, PT ;  /* 0x000000050200780c */ /* 0x000fc80003f05270 */
[----:B------:R-:W-:Y:S02]  /*23ee0*/  SEL R3, RZ, 0x1, P0 ;  /* 0x00000001ff037807 */ /* 0x000fe40000000000 */
[----:B------:R-:W-:Y:S02]  /*23ef0*/  SEL R5, R2, RZ, P0 ;  /* 0x000000ff02057207 */ /* 0x000fe40000000000 */
[----:B------:R-:W-:-:S03]  /*23f00*/  LOP3.LUT R6, R6, R3, RZ, 0x3c, !PT ;  /* 0x0000000306067212 */ /* 0x000fc600078e3cff */
[----:B------:R-:W-:Y:S01]  /*23f10*/  IMAD R3, R5, 0x8, R0 ;  /* 0x0000000805037824 */ /* 0x000fe200078e0200 */
[----:B------:R-:W-:-:S04]  /*23f20*/  SHF.L.U32 R2, R6, 0x1f, RZ ;  /* 0x0000001f06027819 */ /* 0x000fc800000006ff */
[----:B------:R-:W0:Y:S02]  /*23f30*/  SYNCS.PHASECHK.TRANS64.TRYWAIT P0, [R3+URZ], R2 ;  /* 0x00000002030075a7 */ /* 0x000e24000800017f */
[----:B0-----:R-:W-:Y:S05]  /*23f40*/  @!P0 BRA `(.L_x_822) ;  /* 0x0000000400008947 */ /* 0x001fea0003800000 */
.L_x_834:
        /* <DEDUP_REMOVED lines=9> */
.L_x_835:
[----:B0-----:R-:W-:-:S05]  /*23fe0*/  VIADD R2, R5, 0x1 ;  /* 0x0000000105027836 */ /* 0x001fca0000000000 */
[----:B------:R-:W-:-:S04]  /*23ff0*/  ISETP.NE.AND P0, PT, R2, 0x5, PT ;  /* 0x000000050200780c */ /* 0x000fc80003f05270 */
[----:B------:R-:W-:Y:S02]  /*24000*/  SEL R4, RZ, 0x1, P0 ;  /* 0x00000001ff047807 */ /* 0x000fe40000000000 */
[----:B------:R-:W-:Y:S02]  /*24010*/  SEL R3, R2, RZ, P0 ;  /* 0x000000ff02037207 */ /* 0x000fe40000000000 */
[----:B------:R-:W-:-:S03]  /*24020*/  LOP3.LUT R4, R7, R4, RZ, 0x3c, !PT ;  /* 0x0000000407047212 */ /* 0x000fc600078e3cff */
[----:B------:R-:W-:Y:S01]  /*24030*/  IMAD R3, R3, 0x8, R0 ;  /* 0x0000000803037824 */ /* 0x000fe200078e0200 */
[----:B------:R-:W-:-:S07]  /*24040*/  SHF.L.U32 R0, R4, 0x1f, RZ ;  /* 0x0000001f04007819 */ /* 0x000fce00000006ff */
.L_x_824:
[----:B0-----:R0:W1:Y:S02]  /*24050*/  SYNCS.PHASECHK.TRANS64.TRYWAIT P0, [R3+URZ], R0 ;  /* 0x00000000030075a7 */ /* 0x001064000800017f */
[----:B-1----:R-:W-:Y:S05]  /*24060*/  @!P0 NANOSLEEP.SYNCS 0x989680 ;  /* 0x009896800000895d */ /* 0x002fea0003900000 */
[----:B------:R-:W1:Y:S02]  /*24070*/  @!P0 SYNCS.PHASECHK.TRANS64 P0, [R3+URZ], R0 ;  /* 0x00000000030085a7 */ /* 0x000e64000800007f */
[----:B-1----:R-:W-:Y:S05]  /*24080*/  @!P0 BRA `(.L_x_824) ;  /* 0xfffffffc00f08947 */ /* 0x002fea000383ffff */
.L_x_818:
[----:B------:R-:W-:Y:S05]  /*24090*/  BSYNC B0 ;  /* 0x0000000000007941 */ /* 0x000fea0003800000 */
.L_x_817:
[----:B------:R-:W-:Y:S05]  /*240a0*/  EXIT ;  /* 0x000000000000794d */ /* 0x000fea0003800000 */
.L_x_21:
[----:B-1----:R1:W2:Y:S02]  /*240b0*/  SYNCS.PHASECHK.TRANS64.TRYWAIT P1, [R3+URZ], R0 ;  /* 0x00000000030075a7 */ /* 0x0022a4000802017f */
[----:B--2---:R-:W-:Y:S05]  /*240c0*/  @!P1 NANOSLEEP.SYNCS 0x989680 ;  /* 0x009896800000995d */ /* 0x004fea0003900000 */
[----:B------:R-:W2:Y:S02]  /*240d0*/  @!P1 SYNCS.PHASECHK.TRANS64 P1, [R3+URZ], R0 ;  /* 0x00000000030095a7 */ /* 0x000ea4000802007f */
[----:B--2---:R-:W-:Y:S05]  /*240e0*/  @!P1 BRA `(.L_x_21) ;  /* 0xfffffffc00f09947 */ /* 0x004fea000383ffff */
[----:B------:R-:W-:Y:S05]  /*240f0*/  BRA `(.L_x_20) ;  /* 0xfffffdd4007c7947 */ /* 0x000fea000383ffff */
.L_x_26:
[----:B--2---:R-:W-:-:S04]  /*24100*/  IMAD.U32 R6, RZ, RZ, UR4 ;  /* 0x00000004ff067e24 */ /* 0x004fc8000f8e00ff */
[----:B------:R2:W3:Y:S03]  /*24110*/  SYNCS.PHASECHK.TRANS64.TRYWAIT P1, [R6+URZ], R4 ;  /* 0x00000004060075a7 */ /* 0x0004e6000802017f */
[----:B---3--:R-:W-:Y:S05]  /*24120*/  @!P1 NANOSLEEP.SYNCS 0x989680 ;  /* 0x009896800000995d */ /* 0x008fea0003900000 */
[----:B------:R-:W3:Y:S02]  /*24130*/  @!P1 SYNCS.PHASECHK.TRANS64 P1, [R6+URZ], R4 ;  /* 0x00000004060095a7 */ /* 0x000ee4000802007f */
[----:B---3--:R-:W-:Y:S05]  /*24140*/  @!P1 BRA `(.L_x_26) ;  /* 0xfffffffc00ec9947 */ /* 0x008fea000383ffff */
[----:B------:R-:W-:Y:S05]  /*24150*/  BRA `(.L_x_25) ;  /* 0xfffffe0800107947 */ /* 0x000fea000383ffff */
.L_x_805:
[----:B------:R-:W-:Y:S01]  /*24160*/  BSSY B1, `(.L_x_825) ;  /* 0x0000006000017945 */ /* 0x000fe20003800000 */
[----:B------:R-:W-:-:S07]  /*24170*/  IMAD.MOV.U32 R15, RZ, RZ, -0x1 ;  /* 0xffffffffff0f7424 */ /* 0x000fce00078e00ff */
[----:B------:R-:W-:Y:S05]  /*24180*/  WARPSYNC.COLLECTIVE R15, `(.L_x_826) ;  /* 0x000000000f0c7348 */ /* 0x000fea0003c00000 */
[----:B------:R-:W-:Y:S02]  /*24190*/  ELECT P6, UR62, PT ;  /* 0x00000000003e782f */ /* 0x000fe400038c0000 */
[----:B------:R-:W-:Y:S01]  /*241a0*/  MOV R14, UR62 ;  /* 0x0000003e000e7c02 */ /* 0x000fe20008000f00 */
[----:B------:R-:W-:Y:S10]  /*241b0*/  ENDCOLLECTIVE ;  /* 0x000000000000791b */ /* 0x000ff40003800000 */
.L_x_826:
[----:B------:R-:W-:Y:S05]  /*241c0*/  BSYNC B1 ;  /* 0x0000000000017941 */ /* 0x000fea0003800000 */
.L_x_825:
[----:B------:R-:W-:Y:S05]  /*241d0*/  BRA `(.L_x_827) ;  /* 0xffffffec00e07947 */ /* 0x000fea000383ffff */
.L_x_808:
[----:B0-----:R0:W1:Y:S02]  /*241e0*/  SYNCS.PHASECHK.TRANS64.TRYWAIT P0, [R15+URZ+0x28], R14 ;  /* 0x0000280e0f0075a7 */ /* 0x001064000800017f */
[----:B-1----:R-:W-:Y:S05]  /*241f0*/  @!P0 NANOSLEEP.SYNCS 0x989680 ;  /* 0x009896800000895d */ /* 0x002fea0003900000 */
[----:B------:R-:W1:Y:S02]  /*24200*/  @!P0 SYNCS.PHASECHK.TRANS64 P0, [R15+URZ+0x28], R14 ;  /* 0x0000280e0f0085a7 */ /* 0x000e64000800007f */
[----:B-1----:R-:W-:Y:S05]  /*24210*/  @!P0 BRA `(.L_x_808) ;  /* 0xfffffffc00f08947 */ /* 0x002fea000383ffff */
[----:B------:R-:W-:Y:S05]  /*24220*/  BRA `(.L_x_828) ;  /* 0xfffffff000147947 */ /* 0x000fea000383ffff */
.L_x_816:
[----:B------:R-:W-:Y:S01]  /*24230*/  BSSY B0, `(.L_x_829) ;  /* 0x0000006000007945 */ /* 0x000fe20003800000 */
[----:B------:R-:W-:-:S07]  /*24240*/  IMAD.MOV.U32 R15, RZ, RZ, -0x1 ;  /* 0xffffffffff0f7424 */ /* 0x000fce00078e00ff */
[----:B------:R-:W-:Y:S05]  /*24250*/  WARPSYNC.COLLECTIVE R15, `(.L_x_830) ;  /* 0x000000000f0c7348 */ /* 0x000fea0003c00000 */
[----:B------:R-:W-:Y:S02]  /*24260*/  ELECT P6, UR62, PT ;  /* 0x00000000003e782f */ /* 0x000fe400038c0000 */
[----:B------:R-:W-:Y:S01]  /*24270*/  MOV R14, UR62 ;  /* 0x0000003e000e7c02 */ /* 0x000fe20008000f00 */
[----:B------:R-:W-:Y:S10]  /*24280*/  ENDCOLLECTIVE ;  /* 0x000000000000791b */ /* 0x000ff40003800000 */
.L_x_830:
[----:B------:R-:W-:Y:S05]  /*24290*/  BSYNC B0 ;  /* 0x0000000000007941 */ /* 0x000fea0003800000 */
.L_x_829:
[----:B------:R-:W-:Y:S05]  /*242a0*/  BRA `(.L_x_831) ;  /* 0xfffffff800a47947 */ /* 0x000fea000383ffff */
.L_x_820:
[----:B0-----:R0:W1:Y:S02]  /*242b0*/  SYNCS.PHASECHK.TRANS64.TRYWAIT P0, [R3+URZ], R2 ;  /* 0x00000002030075a7 */ /* 0x001064000800017f */
[----:B-1----:R-:W-:Y:S05]  /*242c0*/  @!P0 NANOSLEEP.SYNCS 0x989680 ;  /* 0x009896800000895d */ /* 0x002fea0003900000 */
[----:B------:R-:W1:Y:S02]  /*242d0*/  @!P0 SYNCS.PHASECHK.TRANS64 P0, [R3+URZ], R2 ;  /* 0x00000002030085a7 */ /* 0x000e64000800007f */
[----:B-1----:R-:W-:Y:S05]  /*242e0*/  @!P0 BRA `(.L_x_820) ;  /* 0xfffffffc00f08947 */ /* 0x002fea000383ffff */
[----:B------:R-:W-:Y:S05]  /*242f0*/  BRA `(.L_x_832) ;  /* 0xfffffff800cc7947 */ /* 0x000fea000383ffff */
.L_x_821:
[----:B0-----:R0:W1:Y:S02]  /*24300*/  SYNCS.PHASECHK.TRANS64.TRYWAIT P0, [R3+URZ], R2 ;  /* 0x00000002030075a7 */ /* 0x001064000800017f */
[----:B-1----:R-:W-:Y:S05]  /*24310*/  @!P0 NANOSLEEP.SYNCS 0x989680 ;  /* 0x009896800000895d */ /* 0x002fea0003900000 */
[----:B------:R-:W1:Y:S02]  /*24320*/  @!P0 SYNCS.PHASECHK.TRANS64 P0, [R3+URZ], R2 ;  /* 0x00000002030085a7 */ /* 0x000e64000800007f */
[----:B-1----:R-:W-:Y:S05]  /*24330*/  @!P0 BRA `(.L_x_821) ;  /* 0xfffffffc00f08947 */ /* 0x002fea000383ffff */
[----:B------:R-:W-:Y:S05]  /*24340*/  BRA `(.L_x_833) ;  /* 0xfffffff800dc7947 */ /* 0x000fea000383ffff */
.L_x_822:
[----:B0-----:R0:W1:Y:S02]  /*24350*/  SYNCS.PHASECHK.TRANS64.TRYWAIT P0, [R3+URZ], R2 ;  /* 0x00000002030075a7 */ /* 0x001064000800017f */
[----:B-1----:R-:W-:Y:S05]  /*24360*/  @!P0 NANOSLEEP.SYNCS 0x989680 ;  /* 0x009896800000895d */ /* 0x002fea0003900000 */
[----:B------:R-:W1:Y:S02]  /*24370*/  @!P0 SYNCS.PHASECHK.TRANS64 P0, [R3+URZ], R2 ;  /* 0x00000002030085a7 */ /* 0x000e64000800007f */
[----:B-1----:R-:W-:Y:S05]  /*24380*/  @!P0 BRA `(.L_x_822) ;  /* 0xfffffffc00f08947 */ /* 0x002fea000383ffff */
[----:B------:R-:W-:Y:S05]  /*24390*/  BRA `(.L_x_834) ;  /* 0xfffffff800ec7947 */ /* 0x000fea000383ffff */
.L_x_823:
[----:B0-----:R0:W1:Y:S02]  /*243a0*/  SYNCS.PHASECHK.TRANS64.TRYWAIT P0, [R3+URZ], R2 ;  /* 0x00000002030075a7 */ /* 0x001064000800017f */
[----:B-1----:R-:W-:Y:S05]  /*243b0*/  @!P0 NANOSLEEP.SYNCS 0x989680 ;  /* 0x009896800000895d */ /* 0x002fea0003900000 */
[----:B------:R-:W1:Y:S02]  /*243c0*/  @!P0 SYNCS.PHASECHK.TRANS64 P0, [R3+URZ], R2 ;  /* 0x00000002030085a7 */ /* 0x000e64000800007f */
[----:B-1----:R-:W-:Y:S05]  /*243d0*/  @!P0 BRA `(.L_x_823) ;  /* 0xfffffffc00f08947 */ /* 0x002fea000383ffff */
[----:B------:R-:W-:Y:S05]  /*243e0*/  BRA `(.L_x_835) ;  /* 0xfffffff800fc7947 */ /* 0x000fea000383ffff */
.L_x_836:
[----:B------:R-:W-:-:S00]  /*243f0*/  BRA `(.L_x_836) ;  /* 0xfffffffc00fc7947 */ /* 0x000fc0000383ffff */
[----:B------:R-:W-:-:S00]  /*24400*/  NOP ;  /* 0x0000000000007918 */ /* 0x000fc00000000000 */
[----:B------:R-:W-:-:S00]  /*24410*/  NOP ;  /* 0x0000000000007918 */ /* 0x000fc00000000000 */
[----:B------:R-:W-:-:S00]  /*24420*/  NOP ;  /* 0x0000000000007918 */ /* 0x000fc00000000000 */
[----:B------:R-:W-:-:S00]  /*24430*/  NOP ;  /* 0x0000000000007918 */ /* 0x000fc00000000000 */
[----:B------:R-:W-:-:S00]  /*24440*/  NOP ;  /* 0x0000000000007918 */ /* 0x000fc00000000000 */
[----:B------:R-:W-:-:S00]  /*24450*/  NOP ;  /* 0x0000000000007918 */ /* 0x000fc00000000000 */
[----:B------:R-:W-:-:S00]  /*24460*/  NOP ;  /* 0x0000000000007918 */ /* 0x000fc00000000000 */
[----:B------:R-:W-:-:S00]  /*24470*/  NOP ;  /* 0x0000000000007918 */ /* 0x000fc00000000000 */
.L_x_837:


//--------------------- .nv.global.init           --------------------------
	.section	.nv.global.init,"aw",@progbits
.nv.global.init:
	.type		$str$22,@object
	.size		$str$22,($str$23 - $str$22)
$str$22:
        /*0000*/ 	.byte	0x6b, 0x5f, 0x74, 0x69, 0x6c, 0x65, 0x5f, 0x63, 0x6f, 0x75, 0x6e, 0x74, 0x20, 0x3e, 0x3d, 0x20
        /*0010*/ 	.byte	0x31, 0x00
	.type		$str$23,@object
	.size		$str$23,(__unnamed_1 - $str$23)
$str$23:
        /*0012*/ 	.byte	0x2f, 0x74, 0x6d, 0x70, 0x2f, 0x63, 0x75, 0x74, 0x6c, 0x61, 0x73, 0x73, 0x5f, 0x73, 0x77, 0x65
        /*0022*/ 	.byte	0x65, 0x70, 0x5f, 0x73, 0x72, 0x63, 0x2f, 0x69, 0x6e, 0x63, 0x6c, 0x75, 0x64, 0x65, 0x2f, 0x63
        /*0032*/ 	.byte	0x75, 0x74, 0x6c, 0x61, 0x73, 0x73, 0x2f, 0x67, 0x65, 0x6d, 0x6d, 0x2f, 0x63, 0x6f, 0x6c, 0x6c
        /*0042*/ 	.byte	0x65, 0x63, 0x74, 0x69, 0x76, 0x65, 0x2f, 0x73, 0x6d, 0x39, 0x30, 0x5f, 0x6d, 0x6d, 0x61, 0x5f
        /*0052*/ 	.byte	0x74, 0x6d, 0x61, 0x5f, 0x67, 0x6d, 0x6d, 0x61, 0x5f, 0x73, 0x73, 0x5f, 0x77, 0x61, 0x72, 0x70
        /*0062*/ 	.byte	0x73, 0x70, 0x65, 0x63, 0x69, 0x61, 0x6c, 0x69, 0x7a, 0x65, 0x64, 0x2e, 0x68, 0x70, 0x70, 0x00
	.type		__unnamed_1,@object
	.size		__unnamed_1,(.L_0 - __unnamed_1)
__unnamed_1:
        /* <DEDUP_REMOVED lines=181> */
        /*0bc2*/ 	.byte	0x64, 0x65, 0x6e, 0x74, 0x69, 0x74, 0x79, 0x5d, 0x00
.L_0:


//--------------------- .nv.shared._ZN7cutlass13device_kernelINS_4gemm6kernel13GemmUniversalIN4cute5tupleIJiiiiEEENS1_10collective13CollectiveMmaINS1_34MainloopSm90TmaGmmaWarpSpecializedILi5ENS5_IJNS4_1CILi2EEENSA_ILi1EEESC_EEENS1_35KernelTmaWarpSpecializedCooperativeEEENS5_IJNSA_ILi256EEENSA_ILi384EEENSA_ILi32EEEEEENS_6half_tENS5_IJlSC_lEEESK_SL_NS4_8TiledMMAINS4_8MMA_AtomIJNS4_4SM904GMMA26MMA_64x192x16_F32F16F16_SSILNSP_5MajorE0ELSR_0ELNSP_7ScaleInE1ELSS_1EEEEEENS4_6LayoutISD_NS5_IJSC_NSA_ILi0EEESW_EEEEENS5_IJNS4_10UnderscoreESZ_SZ_EEEEENS4_13SM90_TMA_LOADENS4_14ComposedLayoutINS4_7SwizzleILi2ELi4ELi3EEENS4_18smem_ptr_flag_bitsILi16EEENSV_INS5_IJNSA_ILi8EEESI_EEENS5_IJSI_SC_EEEEEEEvNS4_8identityENS4_23SM90_TMA_LOAD_MULTICASTES1C_vS1D_EENS_8epilogue10collective6detail29Sm90TmaWarpSpecializedAdapterINS1H_15DefaultEpilogueISK_SL_SL_NS1G_6thread17LinearCombinationISK_Li1EffLNS1L_9ScaleType4KindE0ELNS_15FloatRoundStyleE2ESK_EENS1_15EpilogueDefaultEEEEEvvEEEEvNT_6ParamsE --------------------------
	.section	.nv.shared._ZN7cutlass13device_kernelINS_4gemm6kernel13GemmUniversalIN4cute5tupleIJiiiiEEENS1_10collective13CollectiveMmaINS1_34MainloopSm90TmaGmmaWarpSpecializedILi5ENS5_IJNS4_1CILi2EEENSA_ILi1EEESC_EEENS1_35KernelTmaWarpSpecializedCooperativeEEENS5_IJNSA_ILi256EEENSA_ILi384EEENSA_ILi32EEEEEENS_6half_tENS5_IJlSC_lEEESK_SL_NS4_8TiledMMAINS4_8MMA_AtomIJNS4_4SM904GMMA26MMA_64x192x16_F32F16F16_SSILNSP_5MajorE0ELSR_0ELNSP_7ScaleInE1ELSS_1EEEEEENS4_6LayoutISD_NS5_IJSC_NSA_ILi0EEESW_EEEEENS5_IJNS4_10UnderscoreESZ_SZ_EEEEENS4_13SM90_TMA_LOADENS4_14ComposedLayoutINS4_7SwizzleILi2ELi4ELi3EEENS4_18smem_ptr_flag_bitsILi16EEENSV_INS5_IJNSA_ILi8EEESI_EEENS5_IJSI_SC_EEEEEEEvNS4_8identityENS4_23SM90_TMA_LOAD_MULTICASTES1C_vS1D_EENS_8epilogue10collective6detail29Sm90TmaWarpSpecializedAdapterINS1H_15DefaultEpilogueISK_SL_SL_NS1G_6thread17LinearCombinationISK_Li1EffLNS1L_9ScaleType4KindE0ELNS_15FloatRoundStyleE2ESK_EENS1_15EpilogueDefaultEEEEEvvEEEEvNT_6ParamsE,"aw",@nobits
	.sectionflags	@""
	.align	16
	.zero		1024


//--------------------- .nv.shared.reserved.0     --------------------------
	.section	.nv.shared.reserved.0,"aw",@nobits
	.weak		__nv_reservedSMEM_offset_0_alias
	.size		__nv_reservedSMEM_offset_0_alias, 0, 0
	.other		__nv_reservedSMEM_offset_0_alias,@"STO_CUDA_RESERVED_SHARED STV_DEFAULT"
__nv_reservedSMEM_offset_0_alias:
	.zero		0


//--------------------- .nv.global                --------------------------
	.section	.nv.global,"aw",@nobits
.nv.global:
	.type		_ZN40_INTERNAL_aa74ec38_4_k_cu_92fe8798_118774cute1_E,@object
	.size		_ZN40_INTERNAL_aa74ec38_4_k_cu_92fe8798_118774cute1_E,(_ZN40_INTERNAL_aa74ec38_4_k_cu_92fe8798_118774cuda3std3__45__cpo6cbeginE - _ZN40_INTERNAL_aa74ec38_4_k_cu_92fe8798_118774cute1_E)
_ZN40_INTERNAL_aa74ec38_4_k_cu_92fe8798_118774cute1_E:
	.zero		1
	.type		_ZN40_INTERNAL_aa74ec38_4_k_cu_92fe8798_118774cuda3std3__45__cpo6cbeginE,@object
	.size		_ZN40_INTERNAL_aa74ec38_4_k_cu_92fe8798_118774cuda3std3__45__cpo6cbeginE,(_ZN40_INTERNAL_aa74ec38_4_k_cu_92fe8798_118774cuda3std3__48in_placeE - _ZN40_INTERNAL_aa74ec38_4_k_cu_92fe8798_118774cuda3std3__45__cpo6cbeginE)
_ZN40_INTERNAL_aa74ec38_4_k_cu_92fe8798_118774cuda3std3__45__cpo6cbeginE:
	.zero		1
	.type		_ZN40_INTERNAL_aa74ec38_4_k_cu_92fe8798_118774cuda3std3__48in_placeE,@object
	.size		_ZN40_INTERNAL_aa74ec38_4_k_cu_92fe8798_118774cuda3std3__48in_placeE,(_ZN40_INTERNAL_aa74ec38_4_k_cu_92fe8798_118774cuda3std6ranges3__45__cpo9iter_moveE - _ZN40_INTERNAL_aa74ec38_4_k_cu_92fe8798_118774cuda3std3__48in_placeE)
_ZN40_INTERNAL_aa74ec38_4_k_cu_92fe8798_118774cuda3std3__48in_placeE:
	.zero		1
	.type		_ZN40_INTERNAL_aa74ec38_4_k_cu_92fe8798_118774cuda3std6ranges3__45__cpo9iter_moveE,@object
	.size		_ZN40_INTERNAL_aa74ec38_4_k_cu_92fe8798_118774cuda3std6ranges3__45__cpo9iter_moveE,(_ZN40_INTERNAL_aa74ec38_4_k_cu_92fe8798_118774cuda3std3__45__cpo5beginE - _ZN40_INTERNAL_aa74ec38_4_k_cu_92fe8798_118774cuda3std6ranges3__45__cpo9iter_moveE)
_ZN40_INTERNAL_aa74ec38_4_k_cu_92fe8798_118774cuda3std6ranges3__45__cpo9iter_moveE:
	.zero		1
	.type		_ZN40_INTERNAL_aa74ec38_4_k_cu_92fe8798_118774cuda3std3__45__cpo5beginE,@object
	.size		_ZN40_INTERNAL_aa74ec38_4_k_cu_92fe8798_118774cuda3std3__45__cpo5beginE,(_ZN40_INTERNAL_aa74ec38_4_k_cu_92fe8798_118774cuda3std3__442_GLOBAL__N__aa74ec38_4_k_cu_92fe8798_118776ignoreE - _ZN40_INTERNAL_aa74ec38_4_k_cu_92fe8798_118774cuda3std3__45__cpo5beginE)
_ZN40_INTERNAL_aa74ec38_4_k_cu_92fe8798_118774cuda3std3__45__cpo5beginE:
	.zero		1
	.type		_ZN40_INTERNAL_aa74ec38_4_k_cu_92fe8798_118774cuda3std3__442_GLOBAL__N__aa74ec38_4_k_cu_92fe8798_118776ignoreE,@object
	.size		_ZN40_INTERNAL_aa74ec38_4_k_cu_92fe8798_118774cuda3std3__442_GLOBAL__N__aa74ec38_4_k_cu_92fe8798_118776ignoreE,(_ZN40_INTERNAL_aa74ec38_4_k_cu_92fe8798_118774cute7productE - _ZN40_INTERNAL_aa74ec38_4_k_cu_92fe8798_118774cuda3std3__442_GLOBAL__N__aa74ec38_4_k_cu_92fe8798_118776ignoreE)
_ZN40_INTERNAL_aa74ec38_4_k_cu_92fe8798_118774cuda3std3__442_GLOBAL__N__aa74ec38_4_k_cu_92fe8798_118776ignoreE:
	.zero		1
	.type		_ZN40_INTERNAL_aa74ec38_4_k_cu_92fe8798_118774cute7productE,@object
	.size		_ZN40_INTERNAL_aa74ec38_4_k_cu_92fe8798_118774cute7productE,(_ZN40_INTERNAL_aa74ec38_4_k_cu_92fe8798_118774cuda3std3__45__cpo3endE - _ZN40_INTERNAL_aa74ec38_4_k_cu_92fe8798_118774cute7productE)
_ZN40_INTERNAL_aa74ec38_4_k_cu_92fe8798_118774cute7productE:
	.zero		1
	.type		_ZN40_INTERNAL_aa74ec38_4_k_cu_92fe8798_118774cuda3std3__45__cpo3endE,@object
	.size		_ZN40_INTERNAL_aa74ec38_4_k_cu_92fe8798_118774cuda3std3__45__cpo3endE,(_ZN40_INTERNAL_aa74ec38_4_k_cu_92fe8798_118774cuda3std3__419piecewise_constructE - _ZN40_INTERNAL_aa74ec38_4_k_cu_92fe8798_118774cuda3std3__45__cpo3endE)
_ZN40_INTERNAL_aa74ec38_4_k_cu_92fe8798_118774cuda3std3__45__cpo3endE:
	.zero		1
	.type		_ZN40_INTERNAL_aa74ec38_4_k_cu_92fe8798_118774cuda3std3__419piecewise_constructE,@object
	.size		_ZN40_INTERNAL_aa74ec38_4_k_cu_92fe8798_118774cuda3std3__419piecewise_constructE,(_ZN40_INTERNAL_aa74ec38_4_k_cu_92fe8798_118774cuda3std3__45__cpo4cendE - _ZN40_INTERNAL_aa74ec38_4_k_cu_92fe8798_118774cuda3std3__419piecewise_constructE)
_ZN40_INTERNAL_aa74ec38_4_k_cu_92fe8798_118774cuda3std3__419piecewise_constructE:
	.zero		1
	.type		_ZN40_INTERNAL_aa74ec38_4_k_cu_92fe8798_118774cuda3std3__45__cpo4cendE,@object
	.size		_ZN40_INTERNAL_aa74ec38_4_k_cu_92fe8798_118774cuda3std3__45__cpo4cendE,(_ZN40_INTERNAL_aa74ec38_4_k_cu_92fe8798_118774cuda3std6ranges3__45__cpo4swapE - _ZN40_INTERNAL_aa74ec38_4_k_cu_92fe8798_118774cuda3std3__45__cpo4cendE)
_ZN40_INTERNAL_aa74ec38_4_k_cu_92fe8798_118774cuda3std3__45__cpo4cendE:
	.zero		1
	.type		_ZN40_INTERNAL_aa74ec38_4_k_cu_92fe8798_118774cuda3std6ranges3__45__cpo4swapE,@object
	.size		_ZN40_INTERNAL_aa74ec38_4_k_cu_92fe8798_118774cuda3std6ranges3__45__cpo4swapE,(.L_8 - _ZN40_INTERNAL_aa74ec38_4_k_cu_92fe8798_118774cuda3std6ranges3__45__cpo4swapE)
_ZN40_INTERNAL_aa74ec38_4_k_cu_92fe8798_118774cuda3std6ranges3__45__cpo4swapE:
	.zero		1
.L_8:


//--------------------- .nv.constant0._ZN7cutlass13device_kernelINS_4gemm6kernel13GemmUniversalIN4cute5tupleIJiiiiEEENS1_10collective13CollectiveMmaINS1_34MainloopSm90TmaGmmaWarpSpecializedILi5ENS5_IJNS4_1CILi2EEENSA_ILi1EEESC_EEENS1_35KernelTmaWarpSpecializedCooperativeEEENS5_IJNSA_ILi256EEENSA_ILi384EEENSA_ILi32EEEEEENS_6half_tENS5_IJlSC_lEEESK_SL_NS4_8TiledMMAINS4_8MMA_AtomIJNS4_4SM904GMMA26MMA_64x192x16_F32F16F16_SSILNSP_5MajorE0ELSR_0ELNSP_7ScaleInE1ELSS_1EEEEEENS4_6LayoutISD_NS5_IJSC_NSA_ILi0EEESW_EEEEENS5_IJNS4_10UnderscoreESZ_SZ_EEEEENS4_13SM90_TMA_LOADENS4_14ComposedLayoutINS4_7SwizzleILi2ELi4ELi3EEENS4_18smem_ptr_flag_bitsILi16EEENSV_INS5_IJNSA_ILi8EEESI_EEENS5_IJSI_SC_EEEEEEEvNS4_8identityENS4_23SM90_TMA_LOAD_MULTICASTES1C_vS1D_EENS_8epilogue10collective6detail29Sm90TmaWarpSpecializedAdapterINS1H_15DefaultEpilogueISK_SL_SL_NS1G_6thread17LinearCombinationISK_Li1EffLNS1L_9ScaleType4KindE0ELNS_15FloatRoundStyleE2ESK_EENS1_15EpilogueDefaultEEEEEvvEEEEvNT_6ParamsE --------------------------
	.section	.nv.constant0._ZN7cutlass13device_kernelINS_4gemm6kernel13GemmUniversalIN4cute5tupleIJiiiiEEENS1_10collective13CollectiveMmaINS1_34MainloopSm90TmaGmmaWarpSpecializedILi5ENS5_IJNS4_1CILi2EEENSA_ILi1EEESC_EEENS1_35KernelTmaWarpSpecializedCooperativeEEENS5_IJNSA_ILi256EEENSA_ILi384EEENSA_ILi32EEEEEENS_6half_tENS5_IJlSC_lEEESK_SL_NS4_8TiledMMAINS4_8MMA_AtomIJNS4_4SM904GMMA26MMA_64x192x16_F32F16F16_SSILNSP_5MajorE0ELSR_0ELNSP_7ScaleInE1ELSS_1EEEEEENS4_6LayoutISD_NS5_IJSC_NSA_ILi0EEESW_EEEEENS5_IJNS4_10UnderscoreESZ_SZ_EEEEENS4_13SM90_TMA_LOADENS4_14ComposedLayoutINS4_7SwizzleILi2ELi4ELi3EEENS4_18smem_ptr_flag_bitsILi16EEENSV_INS5_IJNSA_ILi8EEESI_EEENS5_IJSI_SC_EEEEEEEvNS4_8identityENS4_23SM90_TMA_LOAD_MULTICASTES1C_vS1D_EENS_8epilogue10collective6detail29Sm90TmaWarpSpecializedAdapterINS1H_15DefaultEpilogueISK_SL_SL_NS1G_6thread17LinearCombinationISK_Li1EffLNS1L_9ScaleType4KindE0ELNS_15FloatRoundStyleE2ESK_EENS1_15EpilogueDefaultEEEEEvvEEEEvNT_6ParamsE,"a",@progbits
	.sectionflags	@""
	.align	4
.nv.constant0._ZN7cutlass13device_kernelINS_4gemm6kernel13GemmUniversalIN4cute5tupleIJiiiiEEENS1_10collective13CollectiveMmaINS1_34MainloopSm90TmaGmmaWarpSpecializedILi5ENS5_IJNS4_1CILi2EEENSA_ILi1EEESC_EEENS1_35KernelTmaWarpSpecializedCooperativeEEENS5_IJNSA_ILi256EEENSA_ILi384EEENSA_ILi32EEEEEENS_6half_tENS5_IJlSC_lEEESK_SL_NS4_8TiledMMAINS4_8MMA_AtomIJNS4_4SM904GMMA26MMA_64x192x16_F32F16F16_SSILNSP_5MajorE0ELSR_0ELNSP_7ScaleInE1ELSS_1EEEEEENS4_6LayoutISD_NS5_IJSC_NSA_ILi0EEESW_EEEEENS5_IJNS4_10UnderscoreESZ_SZ_EEEEENS4_13SM90_TMA_LOADENS4_14ComposedLayoutINS4_7SwizzleILi2ELi4ELi3EEENS4_18smem_ptr_flag_bitsILi16EEENSV_INS5_IJNSA_ILi8EEESI_EEENS5_IJSI_SC_EEEEEEEvNS4_8identityENS4_23SM90_TMA_LOAD_MULTICASTES1C_vS1D_EENS_8epilogue10collective6detail29Sm90TmaWarpSpecializedAdapterINS1H_15DefaultEpilogueISK_SL_SL_NS1G_6thread17LinearCombinationISK_Li1EffLNS1L_9ScaleType4KindE0ELNS_15FloatRoundStyleE2ESK_EENS1_15EpilogueDefaultEEEEEvvEEEEvNT_6ParamsE:
	.zero		1664


//--------------------- SYMBOLS --------------------------

	.type		.nv.reservedSmem.offset0,@object
	.size		.nv.reservedSmem.offset0,0x4
	.type		__assertfail,@function
